//
// Generated by NVIDIA NVVM Compiler
//
// Compiler Build ID: CL-36424714
// Cuda compilation tools, release 13.0, V13.0.88
// Based on NVVM 20.0.0
//

.version 9.0
.target sm_100
.address_size 64

	// .globl	_Z10checkSeedsPy
.extern .func  (.param .b32 func_retval0) vprintf
(
	.param .b64 vprintf_param_0,
	.param .b64 vprintf_param_1
)
;
.func  (.param .align 16 .b8 func_retval0[16]) __internal_trig_reduction_slowpathd
(
	.param .b64 __internal_trig_reduction_slowpathd_param_0
)
;
.global .align 1 .b8 $str[15] = {37, 108, 108, 117, 32, 37, 100, 32, 37, 100, 32, 37, 100, 10};
.global .align 8 .b8 __cudart_i2opi_d[144] = {8, 93, 141, 31, 177, 95, 251, 107, 234, 146, 82, 138, 247, 57, 7, 61, 123, 241, 229, 235, 199, 186, 39, 117, 45, 234, 95, 158, 102, 63, 70, 79, 183, 9, 203, 39, 207, 126, 54, 109, 31, 109, 10, 90, 139, 17, 47, 239, 15, 152, 5, 222, 255, 151, 248, 31, 59, 40, 249, 189, 139, 95, 132, 156, 244, 57, 83, 131, 57, 214, 145, 57, 65, 126, 95, 180, 38, 112, 156, 233, 132, 68, 187, 46, 245, 53, 130, 232, 62, 167, 41, 177, 28, 235, 29, 254, 28, 146, 209, 9, 234, 46, 73, 6, 224, 210, 77, 66, 58, 110, 36, 183, 97, 197, 187, 222, 171, 99, 81, 254, 65, 144, 67, 60, 153, 149, 98, 219, 192, 221, 52, 245, 209, 87, 39, 252, 41, 21, 68, 78, 110, 131, 249, 162};
.global .align 16 .b8 __cudart_sin_cos_coeffs[128] = {70, 210, 176, 44, 241, 229, 90, 190, 146, 227, 172, 105, 227, 29, 199, 62, 161, 98, 219, 25, 160, 1, 42, 191, 24, 8, 17, 17, 17, 17, 129, 63, 84, 85, 85, 85, 85, 85, 197, 191, 0, 0, 0, 0, 0, 0, 0, 0, 0, 0, 0, 0, 0, 0, 0, 0, 100, 129, 253, 32, 131, 255, 168, 189, 40, 133, 239, 193, 167, 238, 33, 62, 217, 230, 6, 142, 79, 126, 146, 190, 233, 188, 221, 25, 160, 1, 250, 62, 71, 93, 193, 22, 108, 193, 86, 191, 81, 85, 85, 85, 85, 85, 165, 63, 0, 0, 0, 0, 0, 0, 224, 191, 0, 0, 0, 0, 0, 0, 240, 63};

.visible .entry _Z10checkSeedsPy(
	.param .u64 .ptr .align 1 _Z10checkSeedsPy_param_0
)
{
	.local .align 8 .b8 	__local_depot0[24];
	.reg .b64 	%SP;
	.reg .b64 	%SPL;
	.reg .pred 	%p<36>;
	.reg .b32 	%r<92>;
	.reg .b64 	%rd<74>;
	.reg .b64 	%fd<82>;

	mov.u64 	%SPL, __local_depot0;
	cvta.local.u64 	%SP, %SPL;
	ld.param.u64 	%rd19, [_Z10checkSeedsPy_param_0];
	cvta.to.global.u64 	%rd20, %rd19;
	ld.global.u64 	%rd21, [%rd20];
	mov.u32 	%r36, %tid.x;
	cvt.u64.u32 	%rd22, %r36;
	mov.u32 	%r37, %ctaid.x;
	shl.b32 	%r38, %r37, 8;
	cvt.u64.u32 	%rd23, %r38;
	add.s64 	%rd24, %rd23, %rd22;
	add.s64 	%rd1, %rd24, %rd21;
	setp.gt.u64 	%p1, %rd1, 999999999999;
	@%p1 bra 	$L__BB0_39;
	xor.b64  	%rd25, %rd1, 25214903917;
	mad.lo.s64 	%rd26, %rd25, 25214903917, 11;
	and.b64  	%rd27, %rd26, 281474976710655;
	shl.b64 	%rd28, %rd26, 16;
	and.b64  	%rd29, %rd28, -4294967296;
	cvt.rn.f64.u64 	%fd12, %rd27;
	mul.f64 	%fd13, %fd12, 0d3D00000000000000;
	mul.f64 	%fd1, %fd13, 0d400921FB54442CFA;
	mad.lo.s64 	%rd30, %rd25, -4962768464777773056, 18177323374870528;
	shr.s64 	%rd31, %rd30, 32;
	add.s64 	%rd32, %rd31, %rd29;
	shr.u64 	%rd33, %rd32, 63;
	add.s64 	%rd34, %rd32, %rd33;
	and.b64  	%rd2, %rd34, -2;
	mad.lo.s64 	%rd35, %rd25, 2360119957213856949, 2389171320405252413;
	and.b64  	%rd36, %rd35, 281474976710655;
	shl.b64 	%rd37, %rd35, 16;
	and.b64  	%rd38, %rd37, -4294967296;
	cvt.rn.f64.u64 	%fd14, %rd36;
	fma.rn.f64 	%fd2, %fd14, 0d3D40000000000000, 0d4044000000000000;
	mad.lo.s64 	%rd39, %rd25, 3669157353880616960, 3258481619492929536;
	shr.s64 	%rd40, %rd39, 32;
	add.s64 	%rd41, %rd40, %rd38;
	shr.u64 	%rd42, %rd41, 63;
	add.s64 	%rd43, %rd41, %rd42;
	and.b64  	%rd3, %rd43, -2;
	setp.neu.f64 	%p2, %fd1, 0d7FF0000000000000;
	@%p2 bra 	$L__BB0_3;
	mov.f64 	%fd20, 0d0000000000000000;
	mov.f64 	%fd21, 0d7FF0000000000000;
	mul.rn.f64 	%fd80, %fd21, %fd20;
	mov.b32 	%r75, 1;
	bra.uni 	$L__BB0_6;
$L__BB0_3:
	mul.f64 	%fd15, %fd1, 0d3FE45F306DC9C883;
	cvt.rni.s32.f64 	%r74, %fd15;
	cvt.rn.f64.s32 	%fd16, %r74;
	fma.rn.f64 	%fd17, %fd16, 0dBFF921FB54442D18, %fd1;
	fma.rn.f64 	%fd18, %fd16, 0dBC91A62633145C00, %fd17;
	fma.rn.f64 	%fd80, %fd16, 0dB97B839A252049C0, %fd18;
	setp.ltu.f64 	%p3, %fd1, 0d41E0000000000000;
	@%p3 bra 	$L__BB0_5;
	{ // callseq 0, 0
	.param .b64 param0;
	st.param.f64 	[param0], %fd1;
	.param .align 16 .b8 retval0[16];
	call.uni (retval0), 
	__internal_trig_reduction_slowpathd, 
	(
	param0
	);
	ld.param.f64 	%fd80, [retval0];
	ld.param.b32 	%r74, [retval0+8];
	} // callseq 0
$L__BB0_5:
	add.s32 	%r75, %r74, 1;
$L__BB0_6:
	setp.neu.f64 	%p4, %fd1, 0d7FF0000000000000;
	shl.b32 	%r41, %r75, 6;
	cvt.u64.u32 	%rd44, %r41;
	and.b64  	%rd45, %rd44, 64;
	mov.u64 	%rd46, __cudart_sin_cos_coeffs;
	add.s64 	%rd47, %rd46, %rd45;
	mul.rn.f64 	%fd22, %fd80, %fd80;
	and.b32  	%r42, %r75, 1;
	setp.eq.b32 	%p5, %r42, 1;
	selp.f64 	%fd23, 0dBDA8FF8320FD8164, 0d3DE5DB65F9785EBA, %p5;
	ld.global.nc.v2.f64 	{%fd24, %fd25}, [%rd47];
	fma.rn.f64 	%fd26, %fd23, %fd22, %fd24;
	fma.rn.f64 	%fd27, %fd26, %fd22, %fd25;
	ld.global.nc.v2.f64 	{%fd28, %fd29}, [%rd47+16];
	fma.rn.f64 	%fd30, %fd27, %fd22, %fd28;
	fma.rn.f64 	%fd31, %fd30, %fd22, %fd29;
	ld.global.nc.v2.f64 	{%fd32, %fd33}, [%rd47+32];
	fma.rn.f64 	%fd34, %fd31, %fd22, %fd32;
	fma.rn.f64 	%fd35, %fd34, %fd22, %fd33;
	fma.rn.f64 	%fd36, %fd35, %fd80, %fd80;
	fma.rn.f64 	%fd37, %fd35, %fd22, 0d3FF0000000000000;
	selp.f64 	%fd38, %fd37, %fd36, %p5;
	and.b32  	%r43, %r75, 2;
	setp.eq.s32 	%p6, %r43, 0;
	mov.f64 	%fd39, 0d0000000000000000;
	sub.f64 	%fd40, %fd39, %fd38;
	selp.f64 	%fd41, %fd38, %fd40, %p6;
	mul.f64 	%fd42, %fd2, %fd41;
	mov.f64 	%fd43, 0d3FE0000000000000;
	copysign.f64 	%fd44, %fd42, %fd43;
	add.rz.f64 	%fd45, %fd42, %fd44;
	cvt.rzi.f64.f64 	%fd46, %fd45;
	cvt.rzi.s32.f64 	%r6, %fd46;
	@%p4 bra 	$L__BB0_8;
	mov.f64 	%fd52, 0d0000000000000000;
	mov.f64 	%fd53, 0d7FF0000000000000;
	mul.rn.f64 	%fd81, %fd53, %fd52;
	mov.b32 	%r76, 0;
	bra.uni 	$L__BB0_10;
$L__BB0_8:
	mul.f64 	%fd47, %fd1, 0d3FE45F306DC9C883;
	cvt.rni.s32.f64 	%r76, %fd47;
	cvt.rn.f64.s32 	%fd48, %r76;
	fma.rn.f64 	%fd49, %fd48, 0dBFF921FB54442D18, %fd1;
	fma.rn.f64 	%fd50, %fd48, 0dBC91A62633145C00, %fd49;
	fma.rn.f64 	%fd81, %fd48, 0dB97B839A252049C0, %fd50;
	setp.ltu.f64 	%p7, %fd1, 0d41E0000000000000;
	@%p7 bra 	$L__BB0_10;
	{ // callseq 1, 0
	.param .b64 param0;
	st.param.f64 	[param0], %fd1;
	.param .align 16 .b8 retval0[16];
	call.uni (retval0), 
	__internal_trig_reduction_slowpathd, 
	(
	param0
	);
	ld.param.f64 	%fd81, [retval0];
	ld.param.b32 	%r76, [retval0+8];
	} // callseq 1
$L__BB0_10:
	add.u64 	%rd48, %SP, 0;
	add.u64 	%rd4, %SPL, 0;
	shl.b32 	%r46, %r76, 6;
	cvt.u64.u32 	%rd49, %r46;
	and.b64  	%rd50, %rd49, 64;
	add.s64 	%rd52, %rd46, %rd50;
	mul.rn.f64 	%fd54, %fd81, %fd81;
	and.b32  	%r47, %r76, 1;
	setp.eq.b32 	%p8, %r47, 1;
	selp.f64 	%fd55, 0dBDA8FF8320FD8164, 0d3DE5DB65F9785EBA, %p8;
	ld.global.nc.v2.f64 	{%fd56, %fd57}, [%rd52];
	fma.rn.f64 	%fd58, %fd55, %fd54, %fd56;
	fma.rn.f64 	%fd59, %fd58, %fd54, %fd57;
	ld.global.nc.v2.f64 	{%fd60, %fd61}, [%rd52+16];
	fma.rn.f64 	%fd62, %fd59, %fd54, %fd60;
	fma.rn.f64 	%fd63, %fd62, %fd54, %fd61;
	ld.global.nc.v2.f64 	{%fd64, %fd65}, [%rd52+32];
	fma.rn.f64 	%fd66, %fd63, %fd54, %fd64;
	fma.rn.f64 	%fd67, %fd66, %fd54, %fd65;
	fma.rn.f64 	%fd68, %fd67, %fd81, %fd81;
	fma.rn.f64 	%fd69, %fd67, %fd54, 0d3FF0000000000000;
	selp.f64 	%fd70, %fd69, %fd68, %p8;
	and.b32  	%r48, %r76, 2;
	setp.eq.s32 	%p9, %r48, 0;
	mov.f64 	%fd71, 0d0000000000000000;
	sub.f64 	%fd72, %fd71, %fd70;
	selp.f64 	%fd73, %fd70, %fd72, %p9;
	mul.f64 	%fd74, %fd2, %fd73;
	mov.f64 	%fd75, 0d3FE0000000000000;
	copysign.f64 	%fd76, %fd74, %fd75;
	add.rz.f64 	%fd77, %fd74, %fd76;
	cvt.rzi.f64.f64 	%fd78, %fd77;
	cvt.rzi.s32.f64 	%r10, %fd78;
	add.s32 	%r77, %r6, -6;
	add.s32 	%r12, %r6, 6;
	add.s32 	%r13, %r10, -6;
	add.s32 	%r14, %r10, 6;
	add.s64 	%rd5, %rd3, 1;
	add.s64 	%rd6, %rd2, 1;
	mov.u64 	%rd71, $str;
$L__BB0_11:
	cvt.s64.s32 	%rd53, %r77;
	mul.lo.s64 	%rd7, %rd6, %rd53;
	mov.u32 	%r78, %r10;
	mov.u32 	%r79, %r13;
$L__BB0_12:
	cvt.s64.s32 	%rd54, %r79;
	mad.lo.s64 	%rd55, %rd5, %rd54, %rd7;
	xor.b64  	%rd56, %rd1, %rd55;
	xor.b64  	%rd57, %rd56, 25214903917;
	mad.lo.s64 	%rd58, %rd57, 35622739490377, 258456893697842;
	and.b64  	%rd8, %rd58, 281474976710655;
	setp.lt.u64 	%p10, %rd8, 253327479039591;
	selp.b32 	%r81, 2, 0, %p10;
	mad.lo.s64 	%rd9, %rd57, -3355670961595731179, 7761196889917588565;
	and.b64  	%rd59, %rd9, 281474976710655;
	setp.gt.u64 	%p11, %rd59, 253327479039590;
	@%p11 bra 	$L__BB0_14;
	add.s32 	%r81, %r81, 2;
	mov.b32 	%r91, 0;
	@%p10 bra 	$L__BB0_35;
$L__BB0_14:
	mad.lo.s64 	%rd10, %rd9, 25214903917, 11;
	and.b64  	%rd60, %rd10, 281474976710655;
	setp.gt.u64 	%p13, %rd60, 253327479039590;
	@%p13 bra 	$L__BB0_16;
	setp.ne.s32 	%p14, %r81, 0;
	mov.b32 	%r91, 0;
	mov.b32 	%r81, 2;
	@%p14 bra 	$L__BB0_35;
$L__BB0_16:
	mad.lo.s64 	%rd11, %rd10, 25214903917, 11;
	and.b64  	%rd61, %rd11, 281474976710655;
	setp.gt.u64 	%p15, %rd61, 253327479039590;
	@%p15 bra 	$L__BB0_18;
	setp.ne.s32 	%p16, %r81, 0;
	mov.b32 	%r91, 0;
	mov.b32 	%r81, 2;
	@%p16 bra 	$L__BB0_35;
$L__BB0_18:
	mad.lo.s64 	%rd12, %rd11, 25214903917, 11;
	and.b64  	%rd62, %rd12, 281474976710655;
	setp.gt.u64 	%p17, %rd62, 253327479039590;
	@%p17 bra 	$L__BB0_20;
	setp.ne.s32 	%p18, %r81, 0;
	mov.b32 	%r91, 0;
	mov.b32 	%r81, 2;
	@%p18 bra 	$L__BB0_35;
$L__BB0_20:
	mad.lo.s64 	%rd13, %rd12, 25214903917, 11;
	and.b64  	%rd63, %rd13, 281474976710655;
	setp.gt.u64 	%p19, %rd63, 253327479039590;
	@%p19 bra 	$L__BB0_22;
	setp.ne.s32 	%p20, %r81, 0;
	mov.b32 	%r91, 0;
	mov.b32 	%r81, 2;
	@%p20 bra 	$L__BB0_35;
$L__BB0_22:
	mad.lo.s64 	%rd14, %rd13, 25214903917, 11;
	and.b64  	%rd64, %rd14, 281474976710655;
	setp.gt.u64 	%p21, %rd64, 253327479039590;
	@%p21 bra 	$L__BB0_24;
	setp.ne.s32 	%p22, %r81, 0;
	mov.b32 	%r91, 0;
	mov.b32 	%r81, 2;
	@%p22 bra 	$L__BB0_35;
$L__BB0_24:
	mad.lo.s64 	%rd15, %rd14, 25214903917, 11;
	and.b64  	%rd65, %rd15, 281474976710655;
	setp.gt.u64 	%p23, %rd65, 253327479039590;
	@%p23 bra 	$L__BB0_26;
	setp.ne.s32 	%p24, %r81, 0;
	mov.b32 	%r91, 0;
	mov.b32 	%r81, 2;
	@%p24 bra 	$L__BB0_35;
$L__BB0_26:
	mad.lo.s64 	%rd16, %rd15, 25214903917, 11;
	and.b64  	%rd66, %rd16, 281474976710655;
	setp.gt.u64 	%p25, %rd66, 253327479039590;
	@%p25 bra 	$L__BB0_28;
	setp.ne.s32 	%p26, %r81, 0;
	mov.b32 	%r91, 0;
	mov.b32 	%r81, 2;
	@%p26 bra 	$L__BB0_35;
$L__BB0_28:
	mad.lo.s64 	%rd17, %rd16, 25214903917, 11;
	and.b64  	%rd67, %rd17, 281474976710655;
	setp.gt.u64 	%p27, %rd67, 253327479039590;
	@%p27 bra 	$L__BB0_30;
	setp.ne.s32 	%p28, %r81, 0;
	mov.b32 	%r91, 0;
	mov.b32 	%r81, 2;
	@%p28 bra 	$L__BB0_35;
$L__BB0_30:
	mad.lo.s64 	%rd18, %rd17, 25214903917, 11;
	and.b64  	%rd68, %rd18, 281474976710655;
	setp.gt.u64 	%p29, %rd68, 253327479039590;
	@%p29 bra 	$L__BB0_32;
	setp.ne.s32 	%p30, %r81, 0;
	mov.b32 	%r91, 0;
	mov.b32 	%r81, 2;
	@%p30 bra 	$L__BB0_35;
$L__BB0_32:
	mad.lo.s64 	%rd69, %rd18, 25214903917, 11;
	and.b64  	%rd70, %rd69, 281474976710655;
	setp.gt.u64 	%p31, %rd70, 253327479039590;
	@%p31 bra 	$L__BB0_34;
	setp.ne.s32 	%p32, %r81, 0;
	mov.b32 	%r91, 0;
	mov.b32 	%r81, 2;
	@%p32 bra 	$L__BB0_35;
$L__BB0_34:
	sub.s32 	%r91, 12, %r81;
$L__BB0_35:
	setp.lt.u32 	%p33, %r91, 11;
	@%p33 bra 	$L__BB0_37;
	st.local.u64 	[%rd4], %rd1;
	st.local.v2.u32 	[%rd4+8], {%r91, %r77};
	add.s32 	%r70, %r78, -6;
	st.local.u32 	[%rd4+16], %r70;
	cvta.global.u64 	%rd72, %rd71;
	{ // callseq 2, 0
	.param .b64 param0;
	st.param.b64 	[param0], %rd72;
	.param .b64 param1;
	st.param.b64 	[param1], %rd48;
	.param .b32 retval0;
	call.uni (retval0), 
	vprintf, 
	(
	param0, 
	param1
	);
	ld.param.b32 	%r71, [retval0];
	} // callseq 2
$L__BB0_37:
	add.s32 	%r79, %r79, 1;
	add.s32 	%r34, %r78, 1;
	add.s32 	%r73, %r78, -6;
	setp.lt.s32 	%p34, %r73, %r14;
	mov.u32 	%r78, %r34;
	@%p34 bra 	$L__BB0_12;
	add.s32 	%r35, %r77, 1;
	setp.lt.s32 	%p35, %r77, %r12;
	mov.u32 	%r77, %r35;
	@%p35 bra 	$L__BB0_11;
$L__BB0_39:
	ret;

}
.func  (.param .align 16 .b8 func_retval0[16]) __internal_trig_reduction_slowpathd(
	.param .b64 __internal_trig_reduction_slowpathd_param_0
)
{
	.local .align 8 .b8 	__local_depot1[40];
	.reg .b64 	%SP;
	.reg .b64 	%SPL;
	.reg .pred 	%p<10>;
	.reg .b32 	%r<47>;
	.reg .b64 	%rd<74>;
	.reg .b64 	%fd<5>;

	mov.u64 	%SPL, __local_depot1;
	ld.param.f64 	%fd4, [__internal_trig_reduction_slowpathd_param_0];
	add.u64 	%rd1, %SPL, 0;
	{
	.reg .b32 %temp; 
	mov.b64 	{%temp, %r1}, %fd4;
	}
	shr.u32 	%r2, %r1, 20;
	and.b32  	%r3, %r2, 2047;
	setp.eq.s32 	%p1, %r3, 2047;
	mov.b32 	%r46, 0;
	@%p1 bra 	$L__BB1_9;
	add.s32 	%r20, %r3, -1024;
	mov.b64 	%rd20, %fd4;
	shl.b64 	%rd2, %rd20, 11;
	shr.u32 	%r4, %r20, 6;
	sub.s32 	%r45, 15, %r4;
	sub.s32 	%r21, 19, %r4;
	setp.lt.u32 	%p2, %r20, 128;
	selp.b32 	%r6, 18, %r21, %p2;
	setp.ge.s32 	%p3, %r45, %r6;
	mov.b64 	%rd70, 0;
	@%p3 bra 	$L__BB1_4;
	add.s32 	%r23, %r6, %r4;
	neg.s32 	%r43, %r23;
	or.b64  	%rd3, %rd2, -9223372036854775808;
	mov.b64 	%rd70, 0;
	mov.b32 	%r42, 0;
	mov.u64 	%rd25, __cudart_i2opi_d;
	mov.u32 	%r44, %r45;
$L__BB1_3:
	.pragma "nounroll";
	mul.wide.s32 	%rd22, %r42, 8;
	add.s64 	%rd23, %rd1, %rd22;
	mul.wide.s32 	%rd24, %r44, 8;
	add.s64 	%rd26, %rd25, %rd24;
	ld.global.nc.u64 	%rd27, [%rd26];
	{
	.reg .u32 %r0, %r1, %r2, %r3, %alo, %ahi, %blo, %bhi, %clo, %chi;
	mov.b64 	{%alo,%ahi}, %rd27;
	mov.b64 	{%blo,%bhi}, %rd3;
	mov.b64 	{%clo,%chi}, %rd70;
	mad.lo.cc.u32 	%r0, %alo, %blo, %clo;
	madc.hi.cc.u32 	%r1, %alo, %blo, %chi;
	madc.hi.u32 	%r2, %alo, %bhi, 0;
	mad.lo.cc.u32 	%r1, %alo, %bhi, %r1;
	madc.hi.cc.u32 	%r2, %ahi, %blo, %r2;
	madc.hi.u32 	%r3, %ahi, %bhi, 0;
	mad.lo.cc.u32 	%r1, %ahi, %blo, %r1;
	madc.lo.cc.u32 	%r2, %ahi, %bhi, %r2;
	addc.u32 	%r3, %r3, 0;
	mov.b64 	%rd28, {%r0,%r1};
	mov.b64 	%rd70, {%r2,%r3};
	}
	st.local.u64 	[%rd23], %rd28;
	add.s32 	%r44, %r44, 1;
	add.s32 	%r43, %r43, 1;
	add.s32 	%r42, %r42, 1;
	setp.ne.s32 	%p4, %r43, -15;
	mov.u32 	%r45, %r6;
	@%p4 bra 	$L__BB1_3;
$L__BB1_4:
	cvt.s64.s32 	%rd29, %r45;
	cvt.u64.u32 	%rd30, %r4;
	add.s64 	%rd31, %rd30, %rd29;
	shl.b64 	%rd32, %rd31, 3;
	add.s64 	%rd33, %rd1, %rd32;
	st.local.u64 	[%rd33+-120], %rd70;
	and.b32  	%r15, %r2, 63;
	ld.local.u64 	%rd72, [%rd1+16];
	ld.local.u64 	%rd71, [%rd1+24];
	setp.eq.s32 	%p5, %r15, 0;
	@%p5 bra 	$L__BB1_6;
	shl.b64 	%rd34, %rd71, %r15;
	shr.u64 	%rd35, %rd72, 1;
	xor.b32  	%r24, %r15, 63;
	shr.u64 	%rd36, %rd35, %r24;
	or.b64  	%rd71, %rd34, %rd36;
	ld.local.u64 	%rd37, [%rd1+8];
	shl.b64 	%rd38, %rd72, %r15;
	shr.u64 	%rd39, %rd37, 1;
	shr.u64 	%rd40, %rd39, %r24;
	or.b64  	%rd72, %rd38, %rd40;
$L__BB1_6:
	and.b32  	%r25, %r1, -2147483648;
	shr.u64 	%rd41, %rd71, 62;
	cvt.u32.u64 	%r26, %rd41;
	mov.b64 	{%r27, %r28}, %rd71;
	mov.b64 	{%r29, %r30}, %rd72;
	shf.l.wrap.b32 	%r31, %r30, %r27, 2;
	shf.l.wrap.b32 	%r32, %r27, %r28, 2;
	mov.b64 	%rd42, {%r31, %r32};
	shl.b64 	%rd43, %rd72, 2;
	shr.u64 	%rd44, %rd42, 63;
	cvt.u32.u64 	%r33, %rd44;
	add.s32 	%r34, %r33, %r26;
	setp.eq.s32 	%p6, %r25, 0;
	neg.s32 	%r35, %r34;
	selp.b32 	%r46, %r34, %r35, %p6;
	setp.gt.s64 	%p7, %rd42, -1;
	mov.b64 	%rd45, 0;
	{
	.reg .u32 %r0, %r1, %r2, %r3, %a0, %a1, %a2, %a3, %b0, %b1, %b2, %b3;
	mov.b64 	{%a0,%a1}, %rd45;
	mov.b64 	{%a2,%a3}, %rd45;
	mov.b64 	{%b0,%b1}, %rd43;
	mov.b64 	{%b2,%b3}, %rd42;
	sub.cc.u32 	%r0, %a0, %b0;
	subc.cc.u32 	%r1, %a1, %b1;
	subc.cc.u32 	%r2, %a2, %b2;
	subc.u32 	%r3, %a3, %b3;
	mov.b64 	%rd46, {%r0,%r1};
	mov.b64 	%rd47, {%r2,%r3};
	}
	xor.b32  	%r36, %r25, -2147483648;
	selp.b64 	%rd73, %rd42, %rd47, %p7;
	selp.b64 	%rd14, %rd43, %rd46, %p7;
	selp.b32 	%r17, %r25, %r36, %p7;
	clz.b64 	%r37, %rd73;
	cvt.u64.u32 	%rd15, %r37;
	setp.eq.s32 	%p8, %r37, 0;
	@%p8 bra 	$L__BB1_8;
	cvt.u32.u64 	%r38, %rd15;
	and.b32  	%r39, %r38, 63;
	shl.b64 	%rd48, %rd73, %r39;
	shr.u64 	%rd49, %rd14, 1;
	not.b32 	%r40, %r38;
	and.b32  	%r41, %r40, 63;
	shr.u64 	%rd50, %rd49, %r41;
	or.b64  	%rd73, %rd48, %rd50;
$L__BB1_8:
	mov.b64 	%rd51, -3958705157555305931;
	{
	.reg .u32 %r0, %r1, %r2, %r3, %alo, %ahi, %blo, %bhi;
	mov.b64 	{%alo,%ahi}, %rd73;
	mov.b64 	{%blo,%bhi}, %rd51;
	mul.lo.u32 	%r0, %alo, %blo;
	mul.hi.u32 	%r1, %alo, %blo;
	mad.lo.cc.u32 	%r1, %alo, %bhi, %r1;
	madc.hi.u32 	%r2, %alo, %bhi, 0;
	mad.lo.cc.u32 	%r1, %ahi, %blo, %r1;
	madc.hi.cc.u32 	%r2, %ahi, %blo, %r2;
	madc.hi.u32 	%r3, %ahi, %bhi, 0;
	mad.lo.cc.u32 	%r2, %ahi, %bhi, %r2;
	addc.u32 	%r3, %r3, 0;
	mov.b64 	%rd52, {%r0,%r1};
	mov.b64 	%rd53, {%r2,%r3};
	}
	setp.gt.s64 	%p9, %rd53, 0;
	{
	.reg .u32 %r0, %r1, %r2, %r3, %a0, %a1, %a2, %a3, %b0, %b1, %b2, %b3;
	mov.b64 	{%a0,%a1}, %rd52;
	mov.b64 	{%a2,%a3}, %rd53;
	mov.b64 	{%b0,%b1}, %rd52;
	mov.b64 	{%b2,%b3}, %rd53;
	add.cc.u32 	%r0, %a0, %b0;
	addc.cc.u32 	%r1, %a1, %b1;
	addc.cc.u32 	%r2, %a2, %b2;
	addc.u32 	%r3, %a3, %b3;
	mov.b64 	%rd54, {%r0,%r1};
	mov.b64 	%rd55, {%r2,%r3};
	}
	selp.b64 	%rd56, %rd55, %rd53, %p9;
	selp.s64 	%rd57, -1, 0, %p9;
	sub.s64 	%rd58, %rd57, %rd15;
	cvt.u64.u32 	%rd59, %r17;
	shl.b64 	%rd60, %rd59, 32;
	add.s64 	%rd61, %rd56, 1;
	shr.u64 	%rd62, %rd61, 10;
	add.s64 	%rd63, %rd62, 1;
	shr.u64 	%rd64, %rd63, 1;
	shl.b64 	%rd65, %rd58, 52;
	add.s64 	%rd66, %rd65, %rd64;
	add.s64 	%rd67, %rd66, 4602678819172646912;
	or.b64  	%rd68, %rd67, %rd60;
	mov.b64 	%fd4, %rd68;
$L__BB1_9:
	st.param.f64 	[func_retval0], %fd4;
	st.param.b32 	[func_retval0+8], %r46;
	ret;

}


// ===== COMPILED SASS (sm_100) =====

	.target	sm_100

	.elftype	@"ET_EXEC"


//--------------------- .note.nv.tkinfo           --------------------------
	.section	.note.nv.tkinfo,"",@"SHT_NOTE"
	.sectionflags	@"SHF_NOTE_NV_TKINFO"
	.tkinfo
        /*0018*/ 	.word	0x00000002
        /*0030*/ 	.string	""
        /*0030*/ 	.string	"ptxas"
        /*0030*/ 	.string	"Cuda compilation tools, release 13.0, V13.0.88"
        /*0030*/ 	.string	"Build cuda_13.0.r13.0/compiler.36424714_0"
        /*0030*/ 	.string	"-arch sm_100 -m 64 "



//--------------------- .note.nv.cuinfo           --------------------------
	.section	.note.nv.cuinfo,"",@"SHT_NOTE"
	.sectionflags	@"SHF_NOTE_NV_CUINFO"
        /*0018*/ 	.short	0x0002
        /*001a*/ 	.short	0x0064
        /*001c*/ 	.short	0x0082
	.zero		2


//--------------------- .nv.info                  --------------------------
	.section	.nv.info,"",@"SHT_CUDA_INFO"
	.align	4


	//----- nvinfo : EIATTR_REGCOUNT
	.align		4
        /*0000*/ 	.byte	0x04, 0x2f
        /*0002*/ 	.short	(.L_4 - .L_3)
	.align		4
.L_3:
        /*0004*/ 	.word	index@(_Z10checkSeedsPy)
        /*0008*/ 	.word	0x00000026


	//----- nvinfo : EIATTR_FRAME_SIZE
	.align		4
.L_4:
        /*000c*/ 	.byte	0x04, 0x11
        /*000e*/ 	.short	(.L_6 - .L_5)
	.align		4
.L_5:
        /*0010*/ 	.word	index@($_Z10checkSeedsPy$__internal_trig_reduction_slowpathd)
        /*0014*/ 	.word	0x00000040


	//----- nvinfo : EIATTR_FRAME_SIZE
	.align		4
.L_6:
        /*0018*/ 	.byte	0x04, 0x11
        /*001a*/ 	.short	(.L_8 - .L_7)
	.align		4
.L_7:
        /*001c*/ 	.word	index@(_Z10checkSeedsPy)
        /*0020*/ 	.word	0x00000040


	//----- nvinfo : EIATTR_MIN_STACK_SIZE
	.align		4
.L_8:
        /*0024*/ 	.byte	0x04, 0x12
        /*0026*/ 	.short	(.L_10 - .L_9)
	.align		4
.L_9:
        /*0028*/ 	.word	index@(_Z10checkSeedsPy)
        /*002c*/ 	.word	0x00000040
.L_10:


//--------------------- .nv.compat                --------------------------
	.section	.nv.compat,"",@"SHT_CUDA_COMPAT_INFO"
	.align	4
        /*0000*/ 	.byte	0x02, 0x09, 0x00, 0x00, 0x02, 0x02, 0x01, 0x00, 0x02, 0x05, 0x05, 0x00, 0x03, 0x07, 0x01, 0x01
        /*0010*/ 	.byte	0x02, 0x03, 0x00, 0x00, 0x02, 0x06, 0x01, 0x00, 0x04, 0x0b, 0x08, 0x00, 0x01, 0x00, 0x00, 0x00
        /*0020*/ 	.byte	0x00, 0x00, 0x00, 0x00


//--------------------- .nv.info._Z10checkSeedsPy --------------------------
	.section	.nv.info._Z10checkSeedsPy,"",@"SHT_CUDA_INFO"
	.sectionflags	@""
	.align	4


	//----- nvinfo : EIATTR_CUDA_API_VERSION
	.align		4
        /*0000*/ 	.byte	0x04, 0x37
        /*0002*/ 	.short	(.L_12 - .L_11)
.L_11:
        /*0004*/ 	.word	0x00000082


	//----- nvinfo : EIATTR_KPARAM_INFO
	.align		4
.L_12:
        /*0008*/ 	.byte	0x04, 0x17
        /*000a*/ 	.short	(.L_14 - .L_13)
.L_13:
        /*000c*/ 	.word	0x00000000
        /*0010*/ 	.short	0x0000
        /*0012*/ 	.short	0x0000
        /*0014*/ 	.byte	0x00, 0xf5, 0x21, 0x00


	//----- nvinfo : EIATTR_SPARSE_MMA_MASK
	.align		4
.L_14:
        /*0018*/ 	.byte	0x03, 0x50
        /*001a*/ 	.short	0x0000


	//----- nvinfo : EIATTR_MAXREG_COUNT
	.align		4
        /*001c*/ 	.byte	0x03, 0x1b
        /*001e*/ 	.short	0x00ff


	//----- nvinfo : EIATTR_EXTERNS
	.align		4
        /*0020*/ 	.byte	0x04, 0x0f
        /*0022*/ 	.short	(.L_16 - .L_15)


	//   ....[0]....
	.align		4
.L_15:
        /*0024*/ 	.word	index@(vprintf)


	//----- nvinfo : EIATTR_MERCURY_ISA_VERSION
	.align		4
.L_16:
        /*0028*/ 	.byte	0x03, 0x5f
        /*002a*/ 	.short	0x0101


	//----- nvinfo : EIATTR_VRC_CTA_INIT_COUNT
	.align		4
        /*002c*/ 	.byte	0x02, 0x4a
	.zero		1
	.zero		1


	//----- nvinfo : EIATTR_SYSCALL_OFFSETS
	.align		4
        /*0030*/ 	.byte	0x04, 0x46
        /*0032*/ 	.short	(.L_18 - .L_17)


	//   ....[0]....
.L_17:
        /*0034*/ 	.word	0x00001a70


	//----- nvinfo : EIATTR_EXIT_INSTR_OFFSETS
	.align		4
.L_18:
        /*0038*/ 	.byte	0x04, 0x1c
        /*003a*/ 	.short	(.L_20 - .L_19)


	//   ....[0]....
.L_19:
        /*003c*/ 	.word	0x00000100


	//   ....[1]....
        /*0040*/ 	.word	0x00001b20


	//----- nvinfo : EIATTR_CRS_STACK_SIZE
	.align		4
.L_20:
        /*0044*/ 	.byte	0x04, 0x1e
        /*0046*/ 	.short	(.L_22 - .L_21)
.L_21:
        /*0048*/ 	.word	0x00000000


	//----- nvinfo : EIATTR_CBANK_PARAM_SIZE
	.align		4
.L_22:
        /*004c*/ 	.byte	0x03, 0x19
        /*004e*/ 	.short	0x0008


	//----- nvinfo : EIATTR_PARAM_CBANK
	.align		4
        /*0050*/ 	.byte	0x04, 0x0a
        /*0052*/ 	.short	(.L_24 - .L_23)
	.align		4
.L_23:
        /*0054*/ 	.word	index@(.nv.constant0._Z10checkSeedsPy)
        /*0058*/ 	.short	0x0380
        /*005a*/ 	.short	0x0008


	//----- nvinfo : EIATTR_SW_WAR
	.align		4
.L_24:
        /*005c*/ 	.byte	0x04, 0x36
        /*005e*/ 	.short	(.L_26 - .L_25)
.L_25:
        /*0060*/ 	.word	0x00000008
.L_26:


//--------------------- .nv.callgraph             --------------------------
	.section	.nv.callgraph,"",@"SHT_CUDA_CALLGRAPH"
	.align	4
	.sectionentsize	8
	.align		4
        /*0000*/ 	.word	0x00000000
	.align		4
        /*0004*/ 	.word	0xffffffff
	.align		4
        /*0008*/ 	.word	index@(_Z10checkSeedsPy)
	.align		4
        /*000c*/ 	.word	index@(vprintf)
	.align		4
        /*0010*/ 	.word	0x00000000
	.align		4
        /*0014*/ 	.word	0xfffffffe
	.align		4
        /*0018*/ 	.word	0x00000000
	.align		4
        /*001c*/ 	.word	0xfffffffd
	.align		4
        /*0020*/ 	.word	0x00000000
	.align		4
        /*0024*/ 	.word	0xfffffffc


//--------------------- .nv.constant4             --------------------------
	.section	.nv.constant4,"a",@progbits
	.align	8
	.align		8
.nv.constant4:
        /*0000*/ 	.dword	vprintf
	.align		8
        /*0008*/ 	.dword	$str
	.align		8
        /*0010*/ 	.dword	__cudart_i2opi_d
	.align		8
        /*0018*/ 	.dword	__cudart_sin_cos_coeffs


//--------------------- .text._Z10checkSeedsPy    --------------------------
	.section	.text._Z10checkSeedsPy,"ax",@progbits
	.align	128
        .global         _Z10checkSeedsPy
        .type           _Z10checkSeedsPy,@function
        .size           _Z10checkSeedsPy,(.L_x_42 - _Z10checkSeedsPy)
        .other          _Z10checkSeedsPy,@"STO_CUDA_ENTRY STV_DEFAULT"
_Z10checkSeedsPy:
.text._Z10checkSeedsPy:
[----:B------:R-:W0:Y:S08]  /*0000*/  LDC R1, c[0x0][0x37c] ;  /* 0x0000df00ff017b82 */ /* 0x000e300000000800 */
[----:B------:R-:W1:Y:S01]  /*0010*/  LDC.64 R2, c[0x0][0x380] ;  /* 0x0000e000ff027b82 */ /* 0x000e620000000a00 */
[----:B------:R-:W1:Y:S01]  /*0020*/  LDCU.64 UR6, c[0x0][0x358] ;  /* 0x00006b00ff0677ac */ /* 0x000e620008000a00 */
[----:B0-----:R-:W-:Y:S01]  /*0030*/  VIADD R1, R1, 0xffffffc0 ;  /* 0xffffffc001017836 */ /* 0x001fe20000000000 */
[----:B-1----:R-:W2:Y:S05]  /*0040*/  LDG.E.64 R2, desc[UR6][R2.64] ;  /* 0x0000000602027981 */ /* 0x002eaa000c1e1b00 */
[----:B------:R-:W0:Y:S01]  /*0050*/  S2UR UR4, SR_CTAID.X ;  /* 0x00000000000479c3 */ /* 0x000e220000002500 */
[----:B------:R-:W1:Y:S01]  /*0060*/  LDCU UR5, c[0x0][0x2f8] ;  /* 0x00005f00ff0577ac */ /* 0x000e620008000800 */
[----:B------:R-:W2:Y:S01]  /*0070*/  S2R R19, SR_TID.X ;  /* 0x0000000000137919 */ /* 0x000ea20000002100 */
[----:B------:R-:W3:Y:S01]  /*0080*/  LDCU UR8, c[0x0][0x2fc] ;  /* 0x00005f80ff0877ac */ /* 0x000ee20008000800 */
[----:B0-----:R-:W-:-:S06]  /*0090*/  USHF.L.U32 UR4, UR4, 0x8, URZ ;  /* 0x0000000804047899 */ /* 0x001fcc00080006ff */
[----:B--2---:R-:W-:-:S04]  /*00a0*/  IADD3 R18, P0, P1, R2, UR4, R19 ;  /* 0x0000000402127c10 */ /* 0x004fc8000f91e013 */
[----:B------:R-:W-:Y:S02]  /*00b0*/  IADD3.X R19, PT, PT, R3, RZ, RZ, P0, P1 ;  /* 0x000000ff03137210 */ /* 0x000fe400007e24ff */
[----:B------:R-:W-:Y:S02]  /*00c0*/  ISETP.GT.U32.AND P0, PT, R18, -0x2b5af001, PT ;  /* 0xd4a50fff1200780c */ /* 0x000fe40003f04070 */
[----:B-1----:R-:W-:Y:S02]  /*00d0*/  IADD3 R24, P1, PT, R1, UR5, RZ ;  /* 0x0000000501187c10 */ /* 0x002fe4000ff3e0ff */
[----:B------:R-:W-:-:S03]  /*00e0*/  ISETP.GT.U32.AND.EX P0, PT, R19, 0xe8, PT, P0 ;  /* 0x000000e81300780c */ /* 0x000fc60003f04100 */
[----:B---3--:R-:W-:-:S10]  /*00f0*/  IMAD.X R2, RZ, RZ, UR8, P1 ;  /* 0x00000008ff027e24 */ /* 0x008fd400088e06ff */
[----:B------:R-:W-:Y:S05]  /*0100*/  @P0 EXIT ;  /* 0x000000000000094d */ /* 0x000fea0003800000 */
[----:B------:R-:W-:Y:S01]  /*0110*/  LOP3.LUT R3, R19, 0x5, RZ, 0x3c, !PT ;  /* 0x0000000513037812 */ /* 0x000fe200078e3cff */
[----:B------:R-:W-:Y:S01]  /*0120*/  IMAD.MOV.U32 R4, RZ, RZ, 0xb ;  /* 0x0000000bff047424 */ /* 0x000fe200078e00ff */
[----:B------:R-:W-:Y:S01]  /*0130*/  LOP3.LUT R0, R18, 0xdeece66d, RZ, 0x3c, !PT ;  /* 0xdeece66d12007812 */ /* 0x000fe200078e3cff */
[----:B------:R-:W-:Y:S01]  /*0140*/  IMAD.MOV.U32 R5, RZ, RZ, 0x0 ;  /* 0x00000000ff057424 */ /* 0x000fe200078e00ff */
[----:B------:R-:W-:Y:S01]  /*0150*/  UMOV UR4, 0x54442cfa ;  /* 0x54442cfa00047882 */ /* 0x000fe20000000000 */
[----:B------:R-:W-:Y:S01]  /*0160*/  IMAD R7, R3, -0x21131993, RZ ;  /* 0xdeece66d03077824 */ /* 0x000fe200078e02ff */
[----:B------:R-:W-:Y:S01]  /*0170*/  UMOV UR5, 0x400921fb ;  /* 0x400921fb00057882 */ /* 0x000fe20000000000 */
[C---:B------:R-:W-:Y:S01]  /*0180*/  IMAD.WIDE.U32 R4, R0.reuse, -0x21131993, R4 ;  /* 0xdeece66d00047825 */ /* 0x040fe200078e0004 */
[----:B------:R-:W-:Y:S03]  /*0190*/  BSSY.RECONVERGENT B0, `(.L_x_0) ;  /* 0x0000050000007945 */ /* 0x000fe60003800200 */
[----:B------:R-:W-:-:S02]  /*01a0*/  IMAD R7, R0, 0x5, R7 ;  /* 0x0000000500077824 */ /* 0x000fc400078e0207 */
[----:B------:R-:W-:Y:S02]  /*01b0*/  IMAD.MOV.U32 R16, RZ, RZ, 0x544e593d ;  /* 0x544e593dff107424 */ /* 0x000fe400078e00ff */
[----:B------:R-:W-:Y:S02]  /*01c0*/  IMAD.IADD R5, R5, 0x1, R7 ;  /* 0x0000000105057824 */ /* 0x000fe400078e0207 */
[----:B------:R-:W-:Y:S02]  /*01d0*/  IMAD.MOV.U32 R17, RZ, RZ, 0x21280aa8 ;  /* 0x21280aa8ff117424 */ /* 0x000fe400078e00ff */
[----:B------:R-:W-:Y:S01]  /*01e0*/  IMAD R7, R3, -0x42f53b4b, RZ ;  /* 0xbd0ac4b503077824 */ /* 0x000fe200078e02ff */
[----:B------:R-:W-:Y:S01]  /*01f0*/  LOP3.LUT R5, R5, 0xffff, RZ, 0xc0, !PT ;  /* 0x0000ffff05057812 */ /* 0x000fe200078ec0ff */
[----:B------:R-:W-:-:S04]  /*0200*/  IMAD.WIDE.U32 R16, R0, -0x42f53b4b, R16 ;  /* 0xbd0ac4b500107825 */ /* 0x000fc800078e0010 */
[----:B------:R-:W-:Y:S01]  /*0210*/  IMAD R9, R0, 0x20c0d498, R7 ;  /* 0x20c0d49800097824 */ /* 0x000fe200078e0207 */
[----:B------:R-:W0:Y:S01]  /*0220*/  I2F.F64.U64 R4, R4 ;  /* 0x0000000400047312 */ /* 0x000e220000301800 */
[----:B------:R-:W-:Y:S02]  /*0230*/  IMAD.MOV.U32 R30, RZ, RZ, 0xb0000 ;  /* 0x000b0000ff1e7424 */ /* 0x000fe400078e00ff */
[----:B------:R-:W-:Y:S02]  /*0240*/  IMAD.MOV.U32 R31, RZ, RZ, 0x0 ;  /* 0x00000000ff1f7424 */ /* 0x000fe400078e00ff */
[----:B------:R-:W-:Y:S02]  /*0250*/  IMAD.IADD R17, R17, 0x1, R9 ;  /* 0x0000000111117824 */ /* 0x000fe400078e0209 */
[----:B------:R-:W-:Y:S02]  /*0260*/  IMAD.MOV.U32 R8, RZ, RZ, 0x593d0000 ;  /* 0x593d0000ff087424 */ /* 0x000fe400078e00ff */
[----:B------:R-:W-:Y:S01]  /*0270*/  IMAD.MOV.U32 R9, RZ, RZ, 0xaa8544e ;  /* 0x0aa8544eff097424 */ /* 0x000fe200078e00ff */
[----:B------:R-:W-:Y:S01]  /*0280*/  LOP3.LUT R17, R17, 0xffff, RZ, 0xc0, !PT ;  /* 0x0000ffff11117812 */ /* 0x000fe200078ec0ff */
[----:B------:R-:W-:-:S02]  /*0290*/  IMAD.MOV.U32 R6, RZ, RZ, -0x19460000 ;  /* 0xe6ba0000ff067424 */ /* 0x000fc400078e00ff */
[----:B------:R-:W-:Y:S01]  /*02a0*/  IMAD.MOV.U32 R7, RZ, RZ, 0x40942d ;  /* 0x0040942dff077424 */ /* 0x000fe200078e00ff */
[----:B0-----:R-:W-:Y:S01]  /*02b0*/  DMUL R4, R4, 7.1054273576010018587e-15 ;  /* 0x3d00000004047828 */ /* 0x001fe20000000000 */
[----:B------:R-:W-:Y:S01]  /*02c0*/  IMAD.MOV.U32 R10, RZ, RZ, -0x32fc0000 ;  /* 0xcd040000ff0a7424 */ /* 0x000fe200078e00ff */
[----:B------:R-:W0:Y:S01]  /*02d0*/  I2F.F64.U64 R16, R16 ;  /* 0x0000001000107312 */ /* 0x000e220000301800 */
[----:B------:R-:W-:Y:S02]  /*02e0*/  IMAD.MOV.U32 R11, RZ, RZ, 0x2d3873c4 ;  /* 0x2d3873c4ff0b7424 */ /* 0x000fe400078e00ff */
[----:B------:R-:W-:-:S03]  /*02f0*/  IMAD.HI.U32 R30, R0, -0x19930000, R30 ;  /* 0xe66d0000001e7827 */ /* 0x000fc600078e001e */
[----:B------:R-:W-:Y:S01]  /*0300*/  DMUL R20, R4, UR4 ;  /* 0x0000000404147c28 */ /* 0x000fe20008000000 */
[----:B------:R-:W-:-:S04]  /*0310*/  IMAD.HI.U32 R31, R0, -0x3b4b0000, R8 ;  /* 0xc4b50000001f7827 */ /* 0x000fc800078e0008 */
[C---:B------:R-:W-:Y:S02]  /*0320*/  IMAD R9, R3.reuse, 0xa690000, RZ ;  /* 0x0a69000003097824 */ /* 0x040fe400078e02ff */
[----:B------:R-:W-:Y:S01]  /*0330*/  IMAD R13, R3, 0x5f110000, RZ ;  /* 0x5f110000030d7824 */ /* 0x000fe200078e02ff */
[----:B------:R-:W-:Y:S01]  /*0340*/  DSETP.NEU.AND P0, PT, R20, +INF , PT ;  /* 0x7ff000001400742a */ /* 0x000fe20003f0d000 */
[----:B------:R-:W-:-:S04]  /*0350*/  IMAD.HI.U32 R6, R0, 0xa690000, R6 ;  /* 0x0a69000000067827 */ /* 0x000fc800078e0006 */
[----:B------:R-:W-:-:S04]  /*0360*/  IMAD.HI.U32 R10, R0, 0x5f110000, R10 ;  /* 0x5f110000000a7827 */ /* 0x000fc800078e000a */
[C---:B------:R-:W-:Y:S02]  /*0370*/  IMAD R7, R3.reuse, -0x19930000, RZ ;  /* 0xe66d000003077824 */ /* 0x040fe400078e02ff */
[----:B------:R-:W-:Y:S02]  /*0380*/  IMAD R11, R3, -0x3b4b0000, RZ ;  /* 0xc4b50000030b7824 */ /* 0x000fe400078e02ff */
[C---:B------:R-:W-:Y:S01]  /*0390*/  IMAD R3, R0.reuse, -0x44df4ba0, R9 ;  /* 0xbb20b46000037824 */ /* 0x040fe200078e0209 */
[----:B------:R-:W-:Y:S01]  /*03a0*/  @!P0 DMUL R22, RZ, +INF ;  /* 0x7ff00000ff168828 */ /* 0x000fe20000000000 */
[C---:B------:R-:W-:Y:S02]  /*03b0*/  IMAD R13, R0.reuse, 0x32eb772c, R13 ;  /* 0x32eb772c000d7824 */ /* 0x040fe400078e020d */
[C---:B------:R-:W-:Y:S02]  /*03c0*/  IMAD R8, R0.reuse, 0x5deec, R7 ;  /* 0x0005deec00087824 */ /* 0x040fe400078e0207 */
[----:B------:R-:W-:-:S02]  /*03d0*/  IMAD R11, R0, -0x2b6742f6, R11 ;  /* 0xd498bd0a000b7824 */ /* 0x000fc400078e020b */
[----:B------:R-:W-:Y:S02]  /*03e0*/  IMAD.IADD R3, R6, 0x1, R3 ;  /* 0x0000000106037824 */ /* 0x000fe400078e0203 */
[----:B------:R-:W-:Y:S02]  /*03f0*/  IMAD.IADD R0, R10, 0x1, R13 ;  /* 0x000000010a007824 */ /* 0x000fe400078e020d */
[----:B------:R-:W-:Y:S01]  /*0400*/  IMAD.MOV.U32 R4, RZ, RZ, 0x0 ;  /* 0x00000000ff047424 */ /* 0x000fe200078e00ff */
[----:B------:R-:W-:Y:S01]  /*0410*/  SHF.R.S32.HI R7, RZ, 0x1f, R3 ;  /* 0x0000001fff077819 */ /* 0x000fe20000011403 */
[----:B------:R-:W-:Y:S01]  /*0420*/  IMAD.MOV.U32 R5, RZ, RZ, 0x3d400000 ;  /* 0x3d400000ff057424 */ /* 0x000fe200078e00ff */
[----:B------:R-:W-:Y:S02]  /*0430*/  SHF.R.S32.HI R6, RZ, 0x1f, R0 ;  /* 0x0000001fff067819 */ /* 0x000fe40000011400 */
[----:B------:R-:W-:Y:S02]  /*0440*/  IADD3 R3, P1, PT, RZ, R3, RZ ;  /* 0x00000003ff037210 */ /* 0x000fe40007f3e0ff */
[----:B------:R-:W-:Y:S01]  /*0450*/  IADD3 R0, P2, PT, RZ, R0, RZ ;  /* 0x00000000ff007210 */ /* 0x000fe20007f5e0ff */
[----:B0-----:R-:W-:Y:S01]  /*0460*/  DFMA R16, R16, R4, 40 ;  /* 0x404400001010742b */ /* 0x001fe20000000004 */
[----:B------:R-:W-:-:S02]  /*0470*/  IADD3.X R30, PT, PT, R7, R30, R8, P1, !PT ;  /* 0x0000001e071e7210 */ /* 0x000fc40000ffe408 */
[----:B------:R-:W-:Y:S02]  /*0480*/  IADD3.X R31, PT, PT, R6, R31, R11, P2, !PT ;  /* 0x0000001f061f7210 */ /* 0x000fe400017fe40b */
[----:B------:R-:W-:Y:S02]  /*0490*/  LEA.HI R34, P2, R30, R3, RZ, 0x1 ;  /* 0x000000031e227211 */ /* 0x000fe400078508ff */
[----:B------:R-:W-:Y:S01]  /*04a0*/  LEA.HI R33, P3, R31, R0, RZ, 0x1 ;  /* 0x000000001f217211 */ /* 0x000fe200078708ff */
[----:B------:R-:W-:Y:S01]  /*04b0*/  @!P0 IMAD.MOV.U32 R0, RZ, RZ, 0x1 ;  /* 0x00000001ff008424 */ /* 0x000fe200078e00ff */
[----:B------:R-:W-:Y:S02]  /*04c0*/  LOP3.LUT R34, R34, 0xfffffffe, RZ, 0xc0, !PT ;  /* 0xfffffffe22227812 */ /* 0x000fe400078ec0ff */
[----:B------:R-:W-:Y:S01]  /*04d0*/  LOP3.LUT R33, R33, 0xfffffffe, RZ, 0xc0, !PT ;  /* 0xfffffffe21217812 */ /* 0x000fe200078ec0ff */
[----:B------:R-:W-:Y:S08]  /*04e0*/  @!P0 BRA `(.L_x_1) ;  /* 0x0000000000688947 */ /* 0x000ff00003800000 */
[----:B------:R-:W-:Y:S01]  /*04f0*/  UMOV UR4, 0x6dc9c883 ;  /* 0x6dc9c88300047882 */ /* 0x000fe20000000000 */
[----:B------:R-:W-:Y:S01]  /*0500*/  UMOV UR5, 0x3fe45f30 ;  /* 0x3fe45f3000057882 */ /* 0x000fe20000000000 */
[C---:B------:R-:W-:Y:S01]  /*0510*/  DSETP.GE.AND P0, PT, R20.reuse, 2.14748364800000000000e+09, PT ;  /* 0x41e000001400742a */ /* 0x040fe20003f06000 */
[----:B------:R-:W-:Y:S01]  /*0520*/  BSSY.RECONVERGENT B1, `(.L_x_2) ;  /* 0x0000015000017945 */ /* 0x000fe20003800200 */
[----:B------:R-:W-:Y:S01]  /*0530*/  DMUL R4, R20, UR4 ;  /* 0x0000000414047c28 */ /* 0x000fe20008000000 */
[----:B------:R-:W-:Y:S01]  /*0540*/  UMOV UR4, 0x54442d18 ;  /* 0x54442d1800047882 */ /* 0x000fe20000000000 */
[----:B------:R-:W-:-:S04]  /*0550*/  UMOV UR5, 0x3ff921fb ;  /* 0x3ff921fb00057882 */ /* 0x000fc80000000000 */
[----:B------:R-:W0:Y:S08]  /*0560*/  F2I.F64 R0, R4 ;  /* 0x0000000400007311 */ /* 0x000e300000301100 */
[----:B0-----:R-:W0:Y:S02]  /*0570*/  I2F.F64 R22, R0 ;  /* 0x0000000000167312 */ /* 0x001e240000201c00 */
[----:B0-----:R-:W-:Y:S01]  /*0580*/  DFMA R6, R22, -UR4, R20 ;  /* 0x8000000416067c2b */ /* 0x001fe20008000014 */
[----:B------:R-:W-:Y:S01]  /*0590*/  UMOV UR4, 0x33145c00 ;  /* 0x33145c0000047882 */ /* 0x000fe20000000000 */
[----:B------:R-:W-:-:S06]  /*05a0*/  UMOV UR5, 0x3c91a626 ;  /* 0x3c91a62600057882 */ /* 0x000fcc0000000000 */
[----:B------:R-:W-:Y:S01]  /*05b0*/  DFMA R6, R22, -UR4, R6 ;  /* 0x8000000416067c2b */ /* 0x000fe20008000006 */
[----:B------:R-:W-:Y:S01]  /*05c0*/  UMOV UR4, 0x252049c0 ;  /* 0x252049c000047882 */ /* 0x000fe20000000000 */
[----:B------:R-:W-:-:S06]  /*05d0*/  UMOV UR5, 0x397b839a ;  /* 0x397b839a00057882 */ /* 0x000fcc0000000000 */
[----:B------:R-:W-:Y:S01]  /*05e0*/  DFMA R22, R22, -UR4, R6 ;  /* 0x8000000416167c2b */ /* 0x000fe20008000006 */
[----:B------:R-:W-:Y:S10]  /*05f0*/  @!P0 BRA `(.L_x_3) ;  /* 0x00000000001c8947 */ /* 0x000ff40003800000 */
[----:B------:R-:W-:Y:S01]  /*0600*/  IMAD.MOV.U32 R12, RZ, RZ, R20 ;  /* 0x000000ffff0c7224 */ /* 0x000fe200078e0014 */
[----:B------:R-:W-:Y:S02]  /*0610*/  MOV R3, R21 ;  /* 0x0000001500037202 */ /* 0x000fe40000000f00 */
[----:B------:R-:W-:-:S07]  /*0620*/  MOV R0, 0x640 ;  /* 0x0000064000007802 */ /* 0x000fce0000000f00 */
[----:B------:R-:W-:Y:S05]  /*0630*/  CALL.REL.NOINC `($_Z10checkSeedsPy$__internal_trig_reduction_slowpathd) ;  /* 0x00000014003c7944 */ /* 0x000fea0003c00000 */
[----:B------:R-:W-:Y:S02]  /*0640*/  IMAD.MOV.U32 R0, RZ, RZ, R3 ;  /* 0x000000ffff007224 */ /* 0x000fe400078e0003 */
[----:B------:R-:W-:Y:S02]  /*0650*/  IMAD.MOV.U32 R22, RZ, RZ, R12 ;  /* 0x000000ffff167224 */ /* 0x000fe400078e000c */
[----:B------:R-:W-:-:S07]  /*0660*/  IMAD.MOV.U32 R23, RZ, RZ, R13 ;  /* 0x000000ffff177224 */ /* 0x000fce00078e000d */
.L_x_3:
[----:B------:R-:W-:Y:S05]  /*0670*/  BSYNC.RECONVERGENT B1 ;  /* 0x0000000000017941 */ /* 0x000fea0003800200 */
.L_x_2:
[----:B------:R-:W-:-:S07]  /*0680*/  VIADD R0, R0, 0x1 ;  /* 0x0000000100007836 */ /* 0x000fce0000000000 */
.L_x_1:
[----:B------:R-:W-:Y:S05]  /*0690*/  BSYNC.RECONVERGENT B0 ;  /* 0x0000000000007941 */ /* 0x000fea0003800200 */
.L_x_0:
[----:B------:R-:W0:Y:S01]  /*06a0*/  LDCU.64 UR4, c[0x4][0x18] ;  /* 0x01000300ff0477ac */ /* 0x000e220008000a00 */
[----:B------:R-:W-:-:S05]  /*06b0*/  IMAD.SHL.U32 R3, R0, 0x40, RZ ;  /* 0x0000004000037824 */ /* 0x000fca00078e00ff */
[----:B------:R-:W-:-:S04]  /*06c0*/  LOP3.LUT R3, R3, 0x40, RZ, 0xc0, !PT ;  /* 0x0000004003037812 */ /* 0x000fc800078ec0ff */
[----:B0-----:R-:W-:-:S05]  /*06d0*/  IADD3 R28, P0, PT, R3, UR4, RZ ;  /* 0x00000004031c7c10 */ /* 0x001fca000ff1e0ff */
[----:B------:R-:W-:-:S05]  /*06e0*/  IMAD.X R29, RZ, RZ, UR5, P0 ;  /* 0x00000005ff1d7e24 */ /* 0x000fca00080e06ff */
[----:B------:R-:W2:Y:S01]  /*06f0*/  LDG.E.128.CONSTANT R4, desc[UR6][R28.64] ;  /* 0x000000061c047981 */ /* 0x000ea2000c1e9d00 */
[----:B------:R-:W-:Y:S01]  /*0700*/  LOP3.LUT R3, R0, 0x1, RZ, 0xc0, !PT ;  /* 0x0000000100037812 */ /* 0x000fe200078ec0ff */
[----:B------:R-:W-:Y:S01]  /*0710*/  IMAD.MOV.U32 R8, RZ, RZ, 0x20fd8164 ;  /* 0x20fd8164ff087424 */ /* 0x000fe200078e00ff */
[----:B------:R-:W-:Y:S01]  /*0720*/  DMUL R26, R22, R22 ;  /* 0x00000016161a7228 */ /* 0x000fe20000000000 */
[----:B------:R-:W3:Y:S01]  /*0730*/  LDG.E.128.CONSTANT R12, desc[UR6][R28.64+0x20] ;  /* 0x000020061c0c7981 */ /* 0x000ee2000c1e9d00 */
[----:B------:R-:W-:Y:S01]  /*0740*/  ISETP.NE.U32.AND P0, PT, R3, 0x1, PT ;  /* 0x000000010300780c */ /* 0x000fe20003f05070 */
[----:B------:R-:W-:-:S03]  /*0750*/  IMAD.MOV.U32 R3, RZ, RZ, 0x3da8ff83 ;  /* 0x3da8ff83ff037424 */ /* 0x000fc600078e00ff */
[----:B------:R-:W-:Y:S02]  /*0760*/  FSEL R8, R8, -8.06006814911005101289e+34, !P0 ;  /* 0xf9785eba08087808 */ /* 0x000fe40004000000 */
[----:B------:R-:W-:-:S06]  /*0770*/  FSEL R9, -R3, 0.11223486810922622681, !P0 ;  /* 0x3de5db6503097808 */ /* 0x000fcc0004000100 */
[C---:B--2---:R-:W-:Y:S01]  /*0780*/  DFMA R4, R26.reuse, R8, R4 ;  /* 0x000000081a04722b */ /* 0x044fe20000000004 */
[----:B------:R-:W2:Y:S07]  /*0790*/  LDG.E.128.CONSTANT R8, desc[UR6][R28.64+0x10] ;  /* 0x000010061c087981 */ /* 0x000eae000c1e9d00 */
[C---:B------:R-:W-:Y:S01]  /*07a0*/  DFMA R4, R26.reuse, R4, R6 ;  /* 0x000000041a04722b */ /* 0x040fe20000000006 */
[----:B------:R-:W-:Y:S07]  /*07b0*/  BSSY.RECONVERGENT B0, `(.L_x_4) ;  /* 0x000002e000007945 */ /* 0x000fee0003800200 */
[----:B--2---:R-:W-:-:S08]  /*07c0*/  DFMA R4, R26, R4, R8 ;  /* 0x000000041a04722b */ /* 0x004fd00000000008 */
[----:B------:R-:W-:-:S08]  /*07d0*/  DFMA R4, R26, R4, R10 ;  /* 0x000000041a04722b */ /* 0x000fd0000000000a */
[----:B---3--:R-:W-:-:S08]  /*07e0*/  DFMA R4, R26, R4, R12 ;  /* 0x000000041a04722b */ /* 0x008fd0000000000c */
[----:B------:R-:W-:-:S08]  /*07f0*/  DFMA R4, R26, R4, R14 ;  /* 0x000000041a04722b */ /* 0x000fd0000000000e */
[----:B------:R-:W-:Y:S02]  /*0800*/  DFMA R22, R4, R22, R22 ;  /* 0x000000160416722b */ /* 0x000fe40000000016 */
[----:B------:R-:W-:-:S10]  /*0810*/  DFMA R4, R26, R4, 1 ;  /* 0x3ff000001a04742b */ /* 0x000fd40000000004 */
[----:B------:R-:W-:Y:S02]  /*0820*/  FSEL R6, R4, R22, !P0 ;  /* 0x0000001604067208 */ /* 0x000fe40004000000 */
[----:B------:R-:W-:-:S06]  /*0830*/  FSEL R7, R5, R23, !P0 ;  /* 0x0000001705077208 */ /* 0x000fcc0004000000 */
[----:B------:R-:W-:Y:S01]  /*0840*/  DADD R4, RZ, -R6 ;  /* 0x00000000ff047229 */ /* 0x000fe20000000806 */
[----:B------:R-:W-:-:S09]  /*0850*/  LOP3.LUT P0, RZ, R0, 0x2, RZ, 0xc0, !PT ;  /* 0x0000000200ff7812 */ /* 0x000fd2000780c0ff */
[----:B------:R-:W-:Y:S02]  /*0860*/  FSEL R4, R6, R4, !P0 ;  /* 0x0000000406047208 */ /* 0x000fe40004000000 */
[----:B------:R-:W-:Y:S01]  /*0870*/  FSEL R5, R7, R5, !P0 ;  /* 0x0000000507057208 */ /* 0x000fe20004000000 */
[----:B------:R-:W-:-:S05]  /*0880*/  IMAD.MOV.U32 R7, RZ, RZ, 0x3fe00000 ;  /* 0x3fe00000ff077424 */ /* 0x000fca00078e00ff */
[----:B------:R-:W-:Y:S01]  /*0890*/  DMUL R4, R16, R4 ;  /* 0x0000000410047228 */ /* 0x000fe20000000000 */
[----:B------:R-:W-:Y:S01]  /*08a0*/  IMAD.MOV.U32 R6, RZ, RZ, RZ ;  /* 0x000000ffff067224 */ /* 0x000fe200078e00ff */
[----:B------:R-:W-:-:S08]  /*08b0*/  DSETP.NEU.AND P0, PT, R20, +INF , PT ;  /* 0x7ff000001400742a */ /* 0x000fd00003f0d000 */
[----:B------:R-:W-:-:S06]  /*08c0*/  LOP3.LUT R7, R7, 0x80000000, R5, 0xb8, !PT ;  /* 0x8000000007077812 */ /* 0x000fcc00078eb805 */
[----:B------:R-:W-:-:S06]  /*08d0*/  DADD.RZ R4, R4, R6 ;  /* 0x0000000004047229 */ /* 0x000fcc000000c006 */
[----:B------:R0:W1:Y:S01]  /*08e0*/  F2I.F64.TRUNC R23, R4 ;  /* 0x0000000400177311 */ /* 0x000062000030d100 */
[----:B------:R-:W-:Y:S01]  /*08f0*/  @!P0 DMUL R26, RZ, +INF ;  /* 0x7ff00000ff1a8828 */ /* 0x000fe20000000000 */
[----:B------:R-:W-:Y:S01]  /*0900*/  @!P0 IMAD.MOV.U32 R0, RZ, RZ, RZ ;  /* 0x000000ffff008224 */ /* 0x000fe200078e00ff */
[----:B------:R-:W-:Y:S09]  /*0910*/  @!P0 BRA `(.L_x_5) ;  /* 0x00000000005c8947 */ /* 0x000ff20003800000 */
[----:B------:R-:W-:Y:S01]  /*0920*/  UMOV UR4, 0x6dc9c883 ;  /* 0x6dc9c88300047882 */ /* 0x000fe20000000000 */
[----:B------:R-:W-:Y:S01]  /*0930*/  UMOV UR5, 0x3fe45f30 ;  /* 0x3fe45f3000057882 */ /* 0x000fe20000000000 */
[C---:B------:R-:W-:Y:S02]  /*0940*/  DSETP.GE.AND P0, PT, R20.reuse, 2.14748364800000000000e+09, PT ;  /* 0x41e000001400742a */ /* 0x040fe40003f06000 */
[----:B0-----:R-:W-:Y:S01]  /*0950*/  DMUL R4, R20, UR4 ;  /* 0x0000000414047c28 */ /* 0x001fe20008000000 */
        /* <DEDUP_REMOVED lines=13> */
[----:B------:R-:W-:Y:S01]  /*0a30*/  MOV R0, 0xa60 ;  /* 0x00000a6000007802 */ /* 0x000fe20000000f00 */
[----:B------:R-:W-:-:S07]  /*0a40*/  IMAD.MOV.U32 R3, RZ, RZ, R21 ;  /* 0x000000ffff037224 */ /* 0x000fce00078e0015 */
[----:B-1----:R-:W-:Y:S05]  /*0a50*/  CALL.REL.NOINC `($_Z10checkSeedsPy$__internal_trig_reduction_slowpathd) ;  /* 0x0000001000347944 */ /* 0x002fea0003c00000 */
[----:B------:R-:W-:Y:S02]  /*0a60*/  IMAD.MOV.U32 R0, RZ, RZ, R3 ;  /* 0x000000ffff007224 */ /* 0x000fe400078e0003 */
[----:B------:R-:W-:Y:S02]  /*0a70*/  IMAD.MOV.U32 R26, RZ, RZ, R12 ;  /* 0x000000ffff1a7224 */ /* 0x000fe400078e000c */
[----:B------:R-:W-:-:S07]  /*0a80*/  IMAD.MOV.U32 R27, RZ, RZ, R13 ;  /* 0x000000ffff1b7224 */ /* 0x000fce00078e000d */
.L_x_5:
[----:B------:R-:W-:Y:S05]  /*0a90*/  BSYNC.RECONVERGENT B0 ;  /* 0x0000000000007941 */ /* 0x000fea0003800200 */
.L_x_4:
[----:B------:R-:W2:Y:S01]  /*0aa0*/  LDCU.64 UR4, c[0x4][0x18] ;  /* 0x01000300ff0477ac */ /* 0x000ea20008000a00 */
[----:B------:R-:W-:-:S05]  /*0ab0*/  IMAD.SHL.U32 R3, R0, 0x40, RZ ;  /* 0x0000004000037824 */ /* 0x000fca00078e00ff */
[----:B------:R-:W-:-:S04]  /*0ac0*/  LOP3.LUT R3, R3, 0x40, RZ, 0xc0, !PT ;  /* 0x0000004003037812 */ /* 0x000fc800078ec0ff */
[----:B--2---:R-:W-:-:S05]  /*0ad0*/  IADD3 R28, P0, PT, R3, UR4, RZ ;  /* 0x00000004031c7c10 */ /* 0x004fca000ff1e0ff */
[----:B------:R-:W-:-:S05]  /*0ae0*/  IMAD.X R29, RZ, RZ, UR5, P0 ;  /* 0x00000005ff1d7e24 */ /* 0x000fca00080e06ff */
[----:B0-----:R-:W2:Y:S01]  /*0af0*/  LDG.E.128.CONSTANT R4, desc[UR6][R28.64] ;  /* 0x000000061c047981 */ /* 0x001ea2000c1e9d00 */
[----:B------:R-:W-:Y:S01]  /*0b00*/  LOP3.LUT R3, R0, 0x1, RZ, 0xc0, !PT ;  /* 0x0000000100037812 */ /* 0x000fe200078ec0ff */
[----:B------:R-:W-:Y:S01]  /*0b10*/  IMAD.MOV.U32 R8, RZ, RZ, 0x20fd8164 ;  /* 0x20fd8164ff087424 */ /* 0x000fe200078e00ff */
[----:B------:R-:W-:Y:S01]  /*0b20*/  DMUL R20, R26, R26 ;  /* 0x0000001a1a147228 */ /* 0x000fe20000000000 */
[----:B------:R-:W3:Y:S01]  /*0b30*/  LDG.E.128.CONSTANT R12, desc[UR6][R28.64+0x20] ;  /* 0x000020061c0c7981 */ /* 0x000ee2000c1e9d00 */
[----:B------:R-:W-:Y:S02]  /*0b40*/  ISETP.NE.U32.AND P0, PT, R3, 0x1, PT ;  /* 0x000000010300780c */ /* 0x000fe40003f05070 */
[----:B------:R-:W-:Y:S02]  /*0b50*/  MOV R3, 0x3da8ff83 ;  /* 0x3da8ff8300037802 */ /* 0x000fe40000000f00 */
[----:B------:R-:W-:Y:S02]  /*0b60*/  FSEL R8, R8, -8.06006814911005101289e+34, !P0 ;  /* 0xf9785eba08087808 */ /* 0x000fe40004000000 */
[----:B------:R-:W-:-:S06]  /*0b70*/  FSEL R9, -R3, 0.11223486810922622681, !P0 ;  /* 0x3de5db6503097808 */ /* 0x000fcc0004000100 */
[C---:B--2---:R-:W-:Y:S01]  /*0b80*/  DFMA R4, R20.reuse, R8, R4 ;  /* 0x000000081404722b */ /* 0x044fe20000000004 */
[----:B------:R-:W2:Y:S07]  /*0b90*/  LDG.E.128.CONSTANT R8, desc[UR6][R28.64+0x10] ;  /* 0x000010061c087981 */ /* 0x000eae000c1e9d00 */
[----:B------:R-:W-:Y:S01]  /*0ba0*/  DFMA R4, R20, R4, R6 ;  /* 0x000000041404722b */ /* 0x000fe20000000006 */
[----:B------:R-:W-:Y:S01]  /*0bb0*/  IADD3 R34, P1, PT, R34, 0x1, RZ ;  /* 0x0000000122227810 */ /* 0x000fe20007f3e0ff */
[----:B-1----:R-:W-:-:S02]  /*0bc0*/  VIADD R32, R23, 0x6 ;  /* 0x0000000617207836 */ /* 0x002fc40000000000 */
[----:B------:R-:W-:Y:S01]  /*0bd0*/  VIADD R23, R23, 0xfffffffa ;  /* 0xfffffffa17177836 */ /* 0x000fe20000000000 */
[----:B------:R-:W-:-:S03]  /*0be0*/  IADD3.X R30, PT, PT, RZ, RZ, R30, P1, P2 ;  /* 0x000000ffff1e7210 */ /* 0x000fc60000fe441e */
        /* <DEDUP_REMOVED lines=11> */
[----:B------:R-:W-:-:S06]  /*0ca0*/  FSEL R5, R7, R5, !P0 ;  /* 0x0000000507057208 */ /* 0x000fcc0004000000 */
[----:B------:R-:W-:Y:S01]  /*0cb0*/  DMUL R16, R16, R4 ;  /* 0x0000000410107228 */ /* 0x000fe20000000000 */
[----:B------:R-:W-:Y:S02]  /*0cc0*/  IMAD.MOV.U32 R5, RZ, RZ, 0x3fe00000 ;  /* 0x3fe00000ff057424 */ /* 0x000fe400078e00ff */
[----:B------:R-:W-:-:S07]  /*0cd0*/  IMAD.MOV.U32 R4, RZ, RZ, RZ ;  /* 0x000000ffff047224 */ /* 0x000fce00078e00ff */
[----:B------:R-:W-:-:S06]  /*0ce0*/  LOP3.LUT R5, R5, 0x80000000, R17, 0xb8, !PT ;  /* 0x8000000005057812 */ /* 0x000fcc00078eb811 */
[----:B------:R-:W-:-:S06]  /*0cf0*/  DADD.RZ R4, R16, R4 ;  /* 0x0000000010047229 */ /* 0x000fcc000000c004 */
[----:B------:R-:W0:Y:S01]  /*0d00*/  F2I.F64.TRUNC R35, R4 ;  /* 0x0000000400237311 */ /* 0x000e22000030d100 */
[----:B------:R-:W-:-:S04]  /*0d10*/  IADD3 R33, P0, PT, R33, 0x1, RZ ;  /* 0x0000000121217810 */ /* 0x000fc80007f1e0ff */
[----:B------:R-:W-:Y:S01]  /*0d20*/  IADD3.X R31, PT, PT, RZ, RZ, R31, P0, P3 ;  /* 0x000000ffff1f7210 */ /* 0x000fe200007e641f */
[C---:B0-----:R-:W-:Y:S02]  /*0d30*/  VIADD R29, R35.reuse, 0xfffffffa ;  /* 0xfffffffa231d7836 */ /* 0x041fe40000000000 */
[----:B------:R-:W-:-:S07]  /*0d40*/  VIADD R28, R35, 0x6 ;  /* 0x00000006231c7836 */ /* 0x000fce0000000000 */
.L_x_33:
[----:B------:R-:W-:Y:S01]  /*0d50*/  SHF.R.S32.HI R3, RZ, 0x1f, R23 ;  /* 0x0000001fff037819 */ /* 0x000fe20000011417 */
[-C--:B------:R-:W-:Y:S01]  /*0d60*/  IMAD R0, R30, R23.reuse, RZ ;  /* 0x000000171e007224 */ /* 0x080fe200078e02ff */
[----:B------:R-:W-:Y:S01]  /*0d70*/  BSSY.RECONVERGENT B8, `(.L_x_6) ;  /* 0x00000d7000087945 */ /* 0x000fe20003800200 */
[----:B------:R-:W-:-:S04]  /*0d80*/  IMAD.WIDE.U32 R16, R34, R23, RZ ;  /* 0x0000001722107225 */ /* 0x000fc800078e00ff */
[----:B------:R-:W-:Y:S02]  /*0d90*/  IMAD R3, R3, R34, R0 ;  /* 0x0000002203037224 */ /* 0x000fe400078e0200 */
[----:B------:R-:W-:Y:S02]  /*0da0*/  IMAD.MOV.U32 R27, RZ, RZ, R35 ;  /* 0x000000ffff1b7224 */ /* 0x000fe400078e0023 */
[----:B------:R-:W-:Y:S02]  /*0db0*/  IMAD.MOV.U32 R26, RZ, RZ, R29 ;  /* 0x000000ffff1a7224 */ /* 0x000fe400078e001d */
[----:B------:R-:W-:-:S07]  /*0dc0*/  IMAD.IADD R25, R17, 0x1, R3 ;  /* 0x0000000111197824 */ /* 0x000fce00078e0203 */
.L_x_32:
[----:B------:R-:W-:Y:S01]  /*0dd0*/  SHF.R.S32.HI R0, RZ, 0x1f, R26 ;  /* 0x0000001fff007819 */ /* 0x000fe2000001141a */
[----:B------:R-:W-:Y:S01]  /*0de0*/  IMAD R3, R31, R26, RZ ;  /* 0x0000001a1f037224 */ /* 0x000fe200078e02ff */
[----:B------:R-:W-:Y:S01]  /*0df0*/  BSSY.RECONVERGENT B0, `(.L_x_7) ;  /* 0x00000b8000007945 */ /* 0x000fe20003800200 */
[----:B------:R-:W-:-:S03]  /*0e00*/  IMAD.MOV.U32 R4, RZ, RZ, R16 ;  /* 0x000000ffff047224 */ /* 0x000fc600078e0010 */
[----:B------:R-:W-:Y:S01]  /*0e10*/  BSSY.RELIABLE B7, `(.L_x_8) ;  /* 0x000001f000077945 */ /* 0x000fe20003800100 */
[----:B------:R-:W-:Y:S02]  /*0e20*/  IMAD.MOV.U32 R5, RZ, RZ, R25 ;  /* 0x000000ffff057224 */ /* 0x000fe400078e0019 */
[-C--:B------:R-:W-:Y:S02]  /*0e30*/  IMAD R3, R0, R33.reuse, R3 ;  /* 0x0000002100037224 */ /* 0x080fe400078e0203 */
[----:B------:R-:W-:-:S04]  /*0e40*/  IMAD.WIDE.U32 R6, R26, R33, R4 ;  /* 0x000000211a067225 */ /* 0x000fc800078e0004 */
[----:B------:R-:W-:Y:S02]  /*0e50*/  IMAD.IADD R3, R7, 0x1, R3 ;  /* 0x0000000107037824 */ /* 0x000fe400078e0203 */
[----:B------:R-:W-:Y:S02]  /*0e60*/  IMAD.MOV.U32 R7, RZ, RZ, 0x6bb54f73 ;  /* 0x6bb54f73ff077424 */ /* 0x000fe400078e00ff */
[----:B------:R-:W-:Y:S01]  /*0e70*/  IMAD.MOV.U32 R4, RZ, RZ, -0x50a950ce ;  /* 0xaf56af32ff047424 */ /* 0x000fe200078e00ff */
[----:B------:R-:W-:Y:S01]  /*0e80*/  LOP3.LUT R0, R19, 0x5, R3, 0x96, !PT ;  /* 0x0000000513007812 */ /* 0x000fe200078e9603 */
[----:B------:R-:W-:Y:S01]  /*0e90*/  IMAD.MOV.U32 R5, RZ, RZ, 0xeb10 ;  /* 0x0000eb10ff057424 */ /* 0x000fe200078e00ff */
[----:B------:R-:W-:Y:S01]  /*0ea0*/  LOP3.LUT R3, R18, 0xdeece66d, R6, 0x96, !PT ;  /* 0xdeece66d12037812 */ /* 0x000fe200078e9606 */
[----:B------:R-:W-:Y:S02]  /*0eb0*/  IMAD.MOV.U32 R6, RZ, RZ, 0x67678455 ;  /* 0x67678455ff067424 */ /* 0x000fe400078e00ff */
[----:B------:R-:W-:-:S02]  /*0ec0*/  IMAD R8, R0, 0x10bbb649, RZ ;  /* 0x10bbb64900087824 */ /* 0x000fc400078e02ff */
[----:B------:R-:W-:Y:S02]  /*0ed0*/  IMAD R0, R0, 0x1efe3315, RZ ;  /* 0x1efe331500007824 */ /* 0x000fe400078e02ff */
[----:B------:R-:W-:-:S04]  /*0ee0*/  IMAD.WIDE.U32 R6, R3, 0x1efe3315, R6 ;  /* 0x1efe331503067825 */ /* 0x000fc800078e0006 */
[C---:B------:R-:W-:Y:S01]  /*0ef0*/  IMAD R11, R3.reuse, -0x2e91bcf6, R0 ;  /* 0xd16e430a030b7824 */ /* 0x040fe200078e0200 */
[----:B------:R-:W-:Y:S01]  /*0f00*/  ISETP.GT.U32.AND P1, PT, R6, 0x66666666, PT ;  /* 0x666666660600780c */ /* 0x000fe20003f24070 */
[----:B------:R-:W-:-:S04]  /*0f10*/  IMAD.WIDE.U32 R4, R3, 0x10bbb649, R4 ;  /* 0x10bbb64903047825 */ /* 0x000fc800078e0004 */
[----:B------:R-:W-:Y:S01]  /*0f20*/  IMAD.IADD R11, R7, 0x1, R11 ;  /* 0x00000001070b7824 */ /* 0x000fe200078e020b */
[----:B------:R-:W-:Y:S01]  /*0f30*/  ISETP.GE.U32.AND P0, PT, R4, 0x66666667, PT ;  /* 0x666666670400780c */ /* 0x000fe20003f06070 */
[----:B------:R-:W-:-:S03]  /*0f40*/  IMAD R9, R3, 0x2066, R8 ;  /* 0x0000206603097824 */ /* 0x000fc600078e0208 */
[----:B------:R-:W-:Y:S01]  /*0f50*/  LOP3.LUT R3, R11, 0xffff, RZ, 0xc0, !PT ;  /* 0x0000ffff0b037812 */ /* 0x000fe200078ec0ff */
[----:B------:R-:W-:-:S03]  /*0f60*/  IMAD.IADD R0, R5, 0x1, R9 ;  /* 0x0000000105007824 */ /* 0x000fc600078e0209 */
[----:B------:R-:W-:Y:S02]  /*0f70*/  ISETP.GT.U32.AND.EX P1, PT, R3, 0xe666, PT, P1 ;  /* 0x0000e6660300780c */ /* 0x000fe40003f24110 */
[----:B------:R-:W-:-:S04]  /*0f80*/  LOP3.LUT R0, R0, 0xffff, RZ, 0xc0, !PT ;  /* 0x0000ffff00007812 */ /* 0x000fc800078ec0ff */
[----:B------:R-:W-:-:S04]  /*0f90*/  ISETP.GE.U32.AND.EX P0, PT, R0, 0xe666, PT, P0 ;  /* 0x0000e6660000780c */ /* 0x000fc80003f06100 */
[----:B------:R-:W-:-:S03]  /*0fa0*/  SEL R0, RZ, 0x2, P0 ;  /* 0x00000002ff007807 */ /* 0x000fc60000000000 */
[----:B------:R-:W-:Y:S06]  /*0fb0*/  @P1 BRA `(.L_x_9) ;  /* 0x0000000000101947 */ /* 0x000fec0003800000 */
[----:B------:R-:W-:Y:S05]  /*0fc0*/  @!P0 BREAK.RELIABLE B7 ;  /* 0x0000000000078942 */ /* 0x000fea0003800100 */
[----:B------:R-:W-:Y:S01]  /*0fd0*/  IMAD.MOV.U32 R22, RZ, RZ, RZ ;  /* 0x000000ffff167224 */ /* 0x000fe200078e00ff */
[----:B------:R-:W-:Y:S06]  /*0fe0*/  @!P0 BRA `(.L_x_10) ;  /* 0x0000000800608947 */ /* 0x000fec0003800000 */
[----:B------:R-:W-:-:S07]  /*0ff0*/  IADD3 R0, PT, PT, R0, 0x2, RZ ;  /* 0x0000000200007810 */ /* 0x000fce0007ffe0ff */
.L_x_9:
[----:B------:R-:W-:Y:S05]  /*1000*/  BSYNC.RELIABLE B7 ;  /* 0x0000000000077941 */ /* 0x000fea0003800100 */
.L_x_8:
[----:B------:R-:W-:Y:S01]  /*1010*/  IMAD R3, R11, -0x21131993, RZ ;  /* 0xdeece66d0b037824 */ /* 0x000fe200078e02ff */
[----:B------:R-:W-:Y:S01]  /*1020*/  BSSY.RELIABLE B1, `(.L_x_11) ;  /* 0x000000f000017945 */ /* 0x000fe20003800100 */
[----:B------:R-:W-:Y:S02]  /*1030*/  IMAD.MOV.U32 R4, RZ, RZ, 0xb ;  /* 0x0000000bff047424 */ /* 0x000fe400078e00ff */
[----:B------:R-:W-:Y:S02]  /*1040*/  IMAD.MOV.U32 R5, RZ, RZ, 0x0 ;  /* 0x00000000ff057424 */ /* 0x000fe400078e00ff */
[C---:B------:R-:W-:Y:S02]  /*1050*/  IMAD R3, R6.reuse, 0x5, R3 ;  /* 0x0000000506037824 */ /* 0x040fe400078e0203 */
[----:B------:R-:W-:-:S04]  /*1060*/  IMAD.WIDE.U32 R6, R6, -0x21131993, R4 ;  /* 0xdeece66d06067825 */ /* 0x000fc800078e0004 */
[----:B------:R-:W-:Y:S01]  /*1070*/  IMAD.IADD R3, R7, 0x1, R3 ;  /* 0x0000000107037824 */ /* 0x000fe200078e0203 */
[----:B------:R-:W-:-:S04]  /*1080*/  ISETP.GT.U32.AND P0, PT, R6, 0x66666666, PT ;  /* 0x666666660600780c */ /* 0x000fc80003f04070 */
[----:B------:R-:W-:-:S04]  /*1090*/  LOP3.LUT R8, R3, 0xffff, RZ, 0xc0, !PT ;  /* 0x0000ffff03087812 */ /* 0x000fc800078ec0ff */
[----:B------:R-:W-:-:S13]  /*10a0*/  ISETP.GT.U32.AND.EX P0, PT, R8, 0xe666, PT, P0 ;  /* 0x0000e6660800780c */ /* 0x000fda0003f04100 */
[----:B------:R-:W-:Y:S05]  /*10b0*/  @P0 BRA `(.L_x_12) ;  /* 0x0000000000140947 */ /* 0x000fea0003800000 */
[----:B------:R-:W-:Y:S01]  /*10c0*/  ISETP.NE.AND P0, PT, R0, RZ, PT ;  /* 0x000000ff0000720c */ /* 0x000fe20003f05270 */
[----:B------:R-:W-:-:S12]  /*10d0*/  IMAD.MOV.U32 R22, RZ, RZ, RZ ;  /* 0x000000ffff167224 */ /* 0x000fd800078e00ff */
[----:B------:R-:W-:Y:S05]  /*10e0*/  @P0 BREAK.RELIABLE B1 ;  /* 0x0000000000010942 */ /* 0x000fea0003800100 */
[----:B------:R-:W-:Y:S05]  /*10f0*/  @P0 BRA `(.L_x_10) ;  /* 0x00000008001c0947 */ /* 0x000fea0003800000 */
[----:B------:R-:W-:-:S07]  /*1100*/  IMAD.MOV.U32 R0, RZ, RZ, 0x2 ;  /* 0x00000002ff007424 */ /* 0x000fce00078e00ff */
.L_x_12:
[----:B------:R-:W-:Y:S05]  /*1110*/  BSYNC.RELIABLE B1 ;  /* 0x0000000000017941 */ /* 0x000fea0003800100 */
.L_x_11:
[----:B------:R-:W-:Y:S01]  /*1120*/  IMAD R3, R3, -0x21131993, RZ ;  /* 0xdeece66d03037824 */ /* 0x000fe200078e02ff */
[----:B------:R-:W-:Y:S03]  /*1130*/  BSSY.RELIABLE B1, `(.L_x_13) ;  /* 0x000000d000017945 */ /* 0x000fe60003800100 */
        /* <DEDUP_REMOVED lines=12> */
.L_x_14:
[----:B------:R-:W-:Y:S05]  /*1200*/  BSYNC.RELIABLE B1 ;  /* 0x0000000000017941 */ /* 0x000fea0003800100 */
.L_x_13:
        /* <DEDUP_REMOVED lines=14> */
.L_x_16:
[----:B------:R-:W-:Y:S05]  /*12f0*/  BSYNC.RELIABLE B1 ;  /* 0x0000000000017941 */ /* 0x000fea0003800100 */
.L_x_15:
        /* <DEDUP_REMOVED lines=14> */
.L_x_18:
[----:B------:R-:W-:Y:S05]  /*13e0*/  BSYNC.RELIABLE B1 ;  /* 0x0000000000017941 */ /* 0x000fea0003800100 */
.L_x_17:
        /* <DEDUP_REMOVED lines=14> */
.L_x_20:
[----:B------:R-:W-:Y:S05]  /*14d0*/  BSYNC.RELIABLE B1 ;  /* 0x0000000000017941 */ /* 0x000fea0003800100 */
.L_x_19:
        /* <DEDUP_REMOVED lines=9> */
[----:B------:R-:W-:Y:S02]  /*1570*/  ISETP.NE.AND P0, PT, R0, RZ, PT ;  /* 0x000000ff0000720c */ /* 0x000fe40003f05270 */
[----:B------:R-:W-:-:S11]  /*1580*/  MOV R22, RZ ;  /* 0x000000ff00167202 */ /* 0x000fd60000000f00 */
[----:B------:R-:W-:Y:S05]  /*1590*/  @P0 BREAK.RELIABLE B1 ;  /* 0x0000000000010942 */ /* 0x000fea0003800100 */
[----:B------:R-:W-:Y:S05]  /*15a0*/  @P0 BRA `(.L_x_10) ;  /* 0x0000000000f00947 */ /* 0x000fea0003800000 */
[----:B------:R-:W-:-:S07]  /*15b0*/  IMAD.MOV.U32 R0, RZ, RZ, 0x2 ;  /* 0x00000002ff007424 */ /* 0x000fce00078e00ff */
.L_x_22:
[----:B------:R-:W-:Y:S05]  /*15c0*/  BSYNC.RELIABLE B1 ;  /* 0x0000000000017941 */ /* 0x000fea0003800100 */
.L_x_21:
        /* <DEDUP_REMOVED lines=14> */
.L_x_24:
[----:B------:R-:W-:Y:S05]  /*16b0*/  BSYNC.RELIABLE B1 ;  /* 0x0000000000017941 */ /* 0x000fea0003800100 */
.L_x_23:
        /* <DEDUP_REMOVED lines=14> */
.L_x_26:
[----:B------:R-:W-:Y:S05]  /*17a0*/  BSYNC.RELIABLE B1 ;  /* 0x0000000000017941 */ /* 0x000fea0003800100 */
.L_x_25:
        /* <DEDUP_REMOVED lines=14> */
.L_x_28:
[----:B------:R-:W-:Y:S05]  /*1890*/  BSYNC.RELIABLE B1 ;  /* 0x0000000000017941 */ /* 0x000fea0003800100 */
.L_x_27:
[----:B------:R-:W-:Y:S02]  /*18a0*/  IMAD R3, R3, -0x21131993, RZ ;  /* 0xdeece66d03037824 */ /* 0x000fe400078e02ff */
[----:B------:R-:W-:-:S04]  /*18b0*/  IMAD.WIDE.U32 R4, R6, -0x21131993, R4 ;  /* 0xdeece66d06047825 */ /* 0x000fc800078e0004 */
[----:B------:R-:W-:Y:S01]  /*18c0*/  IMAD R3, R6, 0x5, R3 ;  /* 0x0000000506037824 */ /* 0x000fe200078e0203 */
[----:B------:R-:W-:-:S03]  /*18d0*/  ISETP.GT.U32.AND P0, PT, R4, 0x66666666, PT ;  /* 0x666666660400780c */ /* 0x000fc60003f04070 */
[----:B------:R-:W-:-:S05]  /*18e0*/  IMAD.IADD R3, R5, 0x1, R3 ;  /* 0x0000000105037824 */ /* 0x000fca00078e0203 */
[----:B------:R-:W-:-:S04]  /*18f0*/  LOP3.LUT R3, R3, 0xffff, RZ, 0xc0, !PT ;  /* 0x0000ffff03037812 */ /* 0x000fc800078ec0ff */
[----:B------:R-:W-:-:S13]  /*1900*/  ISETP.GT.U32.AND.EX P0, PT, R3, 0xe666, PT, P0 ;  /* 0x0000e6660300780c */ /* 0x000fda0003f04100 */
[----:B------:R-:W-:Y:S05]  /*1910*/  @P0 BRA `(.L_x_29) ;  /* 0x0000000000100947 */ /* 0x000fea0003800000 */
[----:B------:R-:W-:Y:S01]  /*1920*/  ISETP.NE.AND P0, PT, R0, RZ, PT ;  /* 0x000000ff0000720c */ /* 0x000fe20003f05270 */
[----:B------:R-:W-:-:S12]  /*1930*/  IMAD.MOV.U32 R22, RZ, RZ, RZ ;  /* 0x000000ffff167224 */ /* 0x000fd800078e00ff */
[----:B------:R-:W-:Y:S05]  /*1940*/  @P0 BRA `(.L_x_10) ;  /* 0x0000000000080947 */ /* 0x000fea0003800000 */
[----:B------:R-:W-:-:S07]  /*1950*/  IMAD.MOV.U32 R0, RZ, RZ, 0x2 ;  /* 0x00000002ff007424 */ /* 0x000fce00078e00ff */
.L_x_29:
[----:B------:R-:W-:-:S07]  /*1960*/  IADD3 R22, PT, PT, -R0, 0xc, RZ ;  /* 0x0000000c00167810 */ /* 0x000fce0007ffe1ff */
.L_x_10:
[----:B------:R-:W-:Y:S05]  /*1970*/  BSYNC.RECONVERGENT B0 ;  /* 0x0000000000007941 */ /* 0x000fea0003800200 */
.L_x_7:
[----:B------:R-:W-:Y:S01]  /*1980*/  ISETP.GE.U32.AND P0, PT, R22, 0xb, PT ;  /* 0x0000000b1600780c */ /* 0x000fe20003f06070 */
[----:B------:R-:W-:-:S12]  /*1990*/  BSSY.RECONVERGENT B6, `(.L_x_30) ;  /* 0x000000f000067945 */ /* 0x000fd80003800200 */
[----:B------:R-:W-:Y:S05]  /*19a0*/  @!P0 BRA `(.L_x_31) ;  /* 0x0000000000348947 */ /* 0x000fea0003800000 */
[----:B------:R-:W-:Y:S01]  /*19b0*/  MOV R8, 0x0 ;  /* 0x0000000000087802 */ /* 0x000fe20000000f00 */
[----:B------:R-:W-:Y:S01]  /*19c0*/  VIADD R0, R27, 0xfffffffa ;  /* 0xfffffffa1b007836 */ /* 0x000fe20000000000 */
[----:B------:R0:W-:Y:S01]  /*19d0*/  STL.64 [R1+0x8], R22 ;  /* 0x0000081601007387 */ /* 0x0001e20000100a00 */
[----:B------:R-:W1:Y:S01]  /*19e0*/  LDCU.64 UR4, c[0x4][0x8] ;  /* 0x01000100ff0477ac */ /* 0x000e620008000a00 */
[----:B------:R-:W-:Y:S02]  /*19f0*/  IMAD.MOV.U32 R6, RZ, RZ, R24 ;  /* 0x000000ffff067224 */ /* 0x000fe400078e0018 */
[----:B------:R0:W-:Y:S01]  /*1a00*/  STL.64 [R1], R18 ;  /* 0x0000001201007387 */ /* 0x0001e20000100a00 */
[----:B------:R-:W2:Y:S01]  /*1a10*/  LDC.64 R8, c[0x4][R8] ;  /* 0x0100000008087b82 */ /* 0x000ea20000000a00 */
[----:B------:R-:W-:Y:S02]  /*1a20*/  IMAD.MOV.U32 R7, RZ, RZ, R2 ;  /* 0x000000ffff077224 */ /* 0x000fe400078e0002 */
[----:B------:R0:W-:Y:S01]  /*1a30*/  STL [R1+0x10], R0 ;  /* 0x0000100001007387 */ /* 0x0001e20000100800 */
[----:B-1----:R-:W-:-:S02]  /*1a40*/  IMAD.U32 R4, RZ, RZ, UR4 ;  /* 0x00000004ff047e24 */ /* 0x002fc4000f8e00ff */
[----:B0-----:R-:W-:-:S07]  /*1a50*/  IMAD.U32 R5, RZ, RZ, UR5 ;  /* 0x00000005ff057e24 */ /* 0x001fce000f8e00ff */
[----:B------:R-:W-:-:S07]  /*1a60*/  LEPC R20, `(.L_x_31) ;  /* 0x000000001014794e */ /* 0x000fce0000000000 */
[----:B--2---:R-:W-:Y:S05]  /*1a70*/  CALL.ABS.NOINC R8 ;  /* 0x0000000008007343 */ /* 0x004fea0003c00000 */
.L_x_31:
[----:B------:R-:W-:Y:S05]  /*1a80*/  BSYNC.RECONVERGENT B6 ;  /* 0x0000000000067941 */ /* 0x000fea0003800200 */
.L_x_30:
[C---:B------:R-:W-:Y:S01]  /*1a90*/  IADD3 R3, PT, PT, R27.reuse, -0x6, RZ ;  /* 0xfffffffa1b037810 */ /* 0x040fe20007ffe0ff */
[----:B------:R-:W-:Y:S02]  /*1aa0*/  VIADD R27, R27, 0x1 ;  /* 0x000000011b1b7836 */ /* 0x000fe40000000000 */
[----:B------:R-:W-:Y:S01]  /*1ab0*/  VIADD R26, R26, 0x1 ;  /* 0x000000011a1a7836 */ /* 0x000fe20000000000 */
[----:B------:R-:W-:-:S13]  /*1ac0*/  ISETP.GE.AND P0, PT, R3, R28, PT ;  /* 0x0000001c0300720c */ /* 0x000fda0003f06270 */
[----:B------:R-:W-:Y:S05]  /*1ad0*/  @!P0 BRA `(.L_x_32) ;  /* 0xfffffff000bc8947 */ /* 0x000fea000383ffff */
[----:B------:R-:W-:Y:S05]  /*1ae0*/  BSYNC.RECONVERGENT B8 ;  /* 0x0000000000087941 */ /* 0x000fea0003800200 */
.L_x_6:
[C---:B------:R-:W-:Y:S01]  /*1af0*/  ISETP.GE.AND P0, PT, R23.reuse, R32, PT ;  /* 0x000000201700720c */ /* 0x040fe20003f06270 */
[----:B------:R-:W-:-:S12]  /*1b00*/  VIADD R23, R23, 0x1 ;  /* 0x0000000117177836 */ /* 0x000fd80000000000 */
[----:B------:R-:W-:Y:S05]  /*1b10*/  @!P0 BRA `(.L_x_33) ;  /* 0xfffffff0008c8947 */ /* 0x000fea000383ffff */
[----:B------:R-:W-:Y:S05]  /*1b20*/  EXIT ;  /* 0x000000000000794d */ /* 0x000fea0003800000 */
        .type           $_Z10checkSeedsPy$__internal_trig_reduction_slowpathd,@function
        .size           $_Z10checkSeedsPy$__internal_trig_reduction_slowpathd,(.L_x_42 - $_Z10checkSeedsPy$__internal_trig_reduction_slowpathd)
$_Z10checkSeedsPy$__internal_trig_reduction_slowpathd:
[--C-:B------:R-:W-:Y:S01]  /*1b30*/  SHF.R.U32.HI R4, RZ, 0x14, R3.reuse ;  /* 0x00000014ff047819 */ /* 0x100fe20000011603 */
[----:B------:R-:W-:Y:S02]  /*1b40*/  IMAD.MOV.U32 R13, RZ, RZ, R3 ;  /* 0x000000ffff0d7224 */ /* 0x000fe400078e0003 */
[----:B------:R-:W-:Y:S01]  /*1b50*/  IMAD.MOV.U32 R5, RZ, RZ, RZ ;  /* 0x000000ffff057224 */ /* 0x000fe200078e00ff */
[----:B------:R-:W-:-:S04]  /*1b60*/  LOP3.LUT R6, R4, 0x7ff, RZ, 0xc0, !PT ;  /* 0x000007ff04067812 */ /* 0x000fc800078ec0ff */
[----:B------:R-:W-:-:S13]  /*1b70*/  ISETP.NE.AND P0, PT, R6, 0x7ff, PT ;  /* 0x000007ff0600780c */ /* 0x000fda0003f05270 */
[----:B------:R-:W-:Y:S05]  /*1b80*/  @!P0 BRA `(.L_x_34) ;  /* 0x0000000800588947 */ /* 0x000fea0003800000 */
[----:B------:R-:W-:Y:S01]  /*1b90*/  VIADD R6, R6, 0xfffffc00 ;  /* 0xfffffc0006067836 */ /* 0x000fe20000000000 */
[----:B------:R-:W-:Y:S01]  /*1ba0*/  BSSY.RECONVERGENT B2, `(.L_x_35) ;  /* 0x0000033000027945 */ /* 0x000fe20003800200 */
[----:B------:R-:W-:-:S03]  /*1bb0*/  CS2R R10, SRZ ;  /* 0x00000000000a7805 */ /* 0x000fc6000001ff00 */
[----:B------:R-:W-:Y:S02]  /*1bc0*/  SHF.R.U32.HI R5, RZ, 0x6, R6 ;  /* 0x00000006ff057819 */ /* 0x000fe40000011606 */
[----:B------:R-:W-:Y:S02]  /*1bd0*/  ISETP.GE.U32.AND P0, PT, R6, 0x80, PT ;  /* 0x000000800600780c */ /* 0x000fe40003f06070 */
[C---:B------:R-:W-:Y:S02]  /*1be0*/  IADD3 R6, PT, PT, -R5.reuse, 0x13, RZ ;  /* 0x0000001305067810 */ /* 0x040fe40007ffe1ff */
[----:B------:R-:W-:Y:S02]  /*1bf0*/  IADD3 R27, PT, PT, -R5, 0xf, RZ ;  /* 0x0000000f051b7810 */ /* 0x000fe40007ffe1ff */
[----:B------:R-:W-:Y:S01]  /*1c00*/  SEL R14, R6, 0x12, P0 ;  /* 0x00000012060e7807 */ /* 0x000fe20000000000 */
[----:B------:R-:W-:-:S03]  /*1c10*/  VIADD R6, R1, 0x18 ;  /* 0x0000001801067836 */ /* 0x000fc60000000000 */
[----:B------:R-:W-:-:S13]  /*1c20*/  ISETP.GE.AND P0, PT, R27, R14, PT ;  /* 0x0000000e1b00720c */ /* 0x000fda0003f06270 */
[----:B------:R-:W-:Y:S05]  /*1c30*/  @P0 BRA `(.L_x_36) ;  /* 0x0000000000a40947 */ /* 0x000fea0003800000 */
[----:B------:R-:W0:Y:S01]  /*1c40*/  LDC.64 R8, c[0x0][0x358] ;  /* 0x0000d600ff087b82 */ /* 0x000e220000000a00 */
[C---:B------:R-:W-:Y:S01]  /*1c50*/  SHF.L.U64.HI R7, R12.reuse, 0xb, R13 ;  /* 0x0000000b0c077819 */ /* 0x040fe2000001020d */
[----:B------:R-:W-:Y:S01]  /*1c60*/  BSSY.RECONVERGENT B3, `(.L_x_37) ;  /* 0x0000021000037945 */ /* 0x000fe20003800200 */
[----:B------:R-:W-:Y:S01]  /*1c70*/  IMAD.SHL.U32 R15, R12, 0x800, RZ ;  /* 0x000008000c0f7824 */ /* 0x000fe200078e00ff */
[----:B------:R-:W-:Y:S01]  /*1c80*/  IADD3 R14, PT, PT, RZ, -R5, -R14 ;  /* 0x80000005ff0e7210 */ /* 0x000fe20007ffe80e */
[----:B------:R-:W-:Y:S01]  /*1c90*/  IMAD.MOV.U32 R25, RZ, RZ, RZ ;  /* 0x000000ffff197224 */ /* 0x000fe200078e00ff */
[----:B------:R-:W-:Y:S02]  /*1ca0*/  LOP3.LUT R7, R7, 0x80000000, RZ, 0xfc, !PT ;  /* 0x8000000007077812 */ /* 0x000fe400078efcff */
[----:B------:R-:W-:-:S07]  /*1cb0*/  CS2R R10, SRZ ;  /* 0x00000000000a7805 */ /* 0x000fce000001ff00 */
.L_x_38:
[----:B------:R-:W1:Y:S01]  /*1cc0*/  LDC.64 R12, c[0x4][0x10] ;  /* 0x01000400ff0c7b82 */ /* 0x000e620000000a00 */
[----:B0-----:R-:W-:Y:S02]  /*1cd0*/  R2UR UR4, R8 ;  /* 0x00000000080472ca */ /* 0x001fe400000e0000 */
[----:B------:R-:W-:Y:S01]  /*1ce0*/  R2UR UR5, R9 ;  /* 0x00000000090572ca */ /* 0x000fe200000e0000 */
[----:B-1----:R-:W-:-:S12]  /*1cf0*/  IMAD.WIDE R12, R27, 0x8, R12 ;  /* 0x000000081b0c7825 */ /* 0x002fd800078e020c */
[----:B------:R-:W2:Y:S01]  /*1d00*/  LDG.E.64.CONSTANT R12, desc[UR4][R12.64] ;  /* 0x000000040c0c7981 */ /* 0x000ea2000c1e9b00 */
[----:B------:R-:W-:Y:S02]  /*1d10*/  VIADD R14, R14, 0x1 ;  /* 0x000000010e0e7836 */ /* 0x000fe40000000000 */
[----:B------:R-:W-:Y:S02]  /*1d20*/  VIADD R27, R27, 0x1 ;  /* 0x000000011b1b7836 */ /* 0x000fe40000000000 */
[----:B--2---:R-:W-:-:S04]  /*1d30*/  IMAD.WIDE.U32 R10, P4, R12, R15, R10 ;  /* 0x0000000f0c0a7225 */ /* 0x004fc8000788000a */
[----:B------:R-:W-:Y:S02]  /*1d40*/  IMAD R29, R12, R7, RZ ;  /* 0x000000070c1d7224 */ /* 0x000fe400078e02ff */
[CC--:B------:R-:W-:Y:S02]  /*1d50*/  IMAD R22, R13.reuse, R15.reuse, RZ ;  /* 0x0000000f0d167224 */ /* 0x0c0fe400078e02ff */
[----:B------:R-:W-:Y:S01]  /*1d60*/  IMAD.HI.U32 R35, R13, R15, RZ ;  /* 0x0000000f0d237227 */ /* 0x000fe200078e00ff */
[----:B------:R-:W-:-:S03]  /*1d70*/  IADD3 R11, P0, PT, R29, R11, RZ ;  /* 0x0000000b1d0b7210 */ /* 0x000fc60007f1e0ff */
[----:B------:R-:W-:Y:S01]  /*1d80*/  IMAD R29, R25, 0x8, R6 ;  /* 0x00000008191d7824 */ /* 0x000fe200078e0206 */
[----:B------:R-:W-:Y:S01]  /*1d90*/  IADD3 R11, P1, PT, R22, R11, RZ ;  /* 0x0000000b160b7210 */ /* 0x000fe20007f3e0ff */
[----:B------:R-:W-:-:S04]  /*1da0*/  IMAD.HI.U32 R22, R12, R7, RZ ;  /* 0x000000070c167227 */ /* 0x000fc800078e00ff */
[----:B------:R-:W-:Y:S01]  /*1db0*/  IMAD.X R12, RZ, RZ, R22, P4 ;  /* 0x000000ffff0c7224 */ /* 0x000fe200020e0616 */
[----:B------:R0:W-:Y:S01]  /*1dc0*/  STL.64 [R29], R10 ;  /* 0x0000000a1d007387 */ /* 0x0001e20000100a00 */
[----:B------:R-:W-:-:S03]  /*1dd0*/  IMAD.HI.U32 R22, R13, R7, RZ ;  /* 0x000000070d167227 */ /* 0x000fc600078e00ff */
[----:B------:R-:W-:Y:S01]  /*1de0*/  IADD3.X R12, P0, PT, R35, R12, RZ, P0, !PT ;  /* 0x0000000c230c7210 */ /* 0x000fe2000071e4ff */
[----:B------:R-:W-:Y:S02]  /*1df0*/  IMAD R13, R13, R7, RZ ;  /* 0x000000070d0d7224 */ /* 0x000fe400078e02ff */
[----:B------:R-:W-:-:S03]  /*1e00*/  VIADD R25, R25, 0x1 ;  /* 0x0000000119197836 */ /* 0x000fc60000000000 */
[----:B------:R-:W-:Y:S01]  /*1e10*/  IADD3.X R13, P1, PT, R13, R12, RZ, P1, !PT ;  /* 0x0000000c0d0d7210 */ /* 0x000fe20000f3e4ff */
[----:B------:R-:W-:Y:S01]  /*1e20*/  IMAD.X R12, RZ, RZ, R22, P0 ;  /* 0x000000ffff0c7224 */ /* 0x000fe200000e0616 */
[----:B------:R-:W-:-:S03]  /*1e30*/  ISETP.NE.AND P0, PT, R14, -0xf, PT ;  /* 0xfffffff10e00780c */ /* 0x000fc60003f05270 */
[----:B0-----:R-:W-:Y:S02]  /*1e40*/  IMAD.X R11, RZ, RZ, R12, P1 ;  /* 0x000000ffff0b7224 */ /* 0x001fe400008e060c */
[----:B------:R-:W-:-:S08]  /*1e50*/  IMAD.MOV.U32 R10, RZ, RZ, R13 ;  /* 0x000000ffff0a7224 */ /* 0x000fd000078e000d */
[----:B------:R-:W-:Y:S05]  /*1e60*/  @P0 BRA `(.L_x_38) ;  /* 0xfffffffc00940947 */ /* 0x000fea000383ffff */
[----:B------:R-:W-:Y:S05]  /*1e70*/  BSYNC.RECONVERGENT B3 ;  /* 0x0000000000037941 */ /* 0x000fea0003800200 */
.L_x_37:
[----:B------:R-:W-:Y:S02]  /*1e80*/  LOP3.LUT R7, R4, 0x7ff, RZ, 0xc0, !PT ;  /* 0x000007ff04077812 */ /* 0x000fe400078ec0ff */
[----:B------:R-:W-:-:S03]  /*1e90*/  IADD3 R27, PT, PT, -R5, 0x13, RZ ;  /* 0x00000013051b7810 */ /* 0x000fc60007ffe1ff */
[----:B------:R-:W-:-:S05]  /*1ea0*/  VIADD R7, R7, 0xfffffc00 ;  /* 0xfffffc0007077836 */ /* 0x000fca0000000000 */
[----:B------:R-:W-:-:S04]  /*1eb0*/  ISETP.GE.U32.AND P0, PT, R7, 0x80, PT ;  /* 0x000000800700780c */ /* 0x000fc80003f06070 */
[----:B------:R-:W-:-:S09]  /*1ec0*/  SEL R27, R27, 0x12, P0 ;  /* 0x000000121b1b7807 */ /* 0x000fd20000000000 */
.L_x_36:
[----:B------:R-:W-:Y:S05]  /*1ed0*/  BSYNC.RECONVERGENT B2 ;  /* 0x0000000000027941 */ /* 0x000fea0003800200 */
.L_x_35:
[----:B------:R-:W-:Y:S02]  /*1ee0*/  LOP3.LUT P0, R25, R4, 0x3f, RZ, 0xc0, !PT ;  /* 0x0000003f04197812 */ /* 0x000fe4000780c0ff */
[----:B------:R-:W-:-:S05]  /*1ef0*/  IADD3 R27, PT, PT, R5, R27, RZ ;  /* 0x0000001b051b7210 */ /* 0x000fca0007ffe0ff */
[----:B------:R-:W-:-:S05]  /*1f00*/  IMAD.U32 R27, R27, 0x8, R6 ;  /* 0x000000081b1b7824 */ /* 0x000fca00078e0006 */
[----:B------:R0:W-:Y:S04]  /*1f10*/  STL.64 [R27+-0x78], R10 ;  /* 0xffff880a1b007387 */ /* 0x0001e80000100a00 */
[----:B------:R-:W2:Y:S04]  /*1f20*/  @P0 LDL.64 R12, [R1+0x20] ;  /* 0x00002000010c0983 */ /* 0x000ea80000100a00 */
[----:B------:R-:W3:Y:S04]  /*1f30*/  LDL.64 R6, [R1+0x28] ;  /* 0x0000280001067983 */ /* 0x000ee80000100a00 */
[----:B------:R-:W4:Y:S01]  /*1f40*/  LDL.64 R4, [R1+0x30] ;  /* 0x0000300001047983 */ /* 0x000f220000100a00 */
[----:B------:R-:W-:Y:S01]  /*1f50*/  @P0 LOP3.LUT R8, R25, 0x3f, RZ, 0x3c, !PT ;  /* 0x0000003f19080812 */ /* 0x000fe200078e3cff */
[----:B------:R-:W-:Y:S01]  /*1f60*/  BSSY.RECONVERGENT B2, `(.L_x_39) ;  /* 0x0000034000027945 */ /* 0x000fe20003800200 */
[----:B--2---:R-:W-:-:S02]  /*1f70*/  @P0 SHF.R.U64 R9, R12, 0x1, R13 ;  /* 0x000000010c090819 */ /* 0x004fc4000000120d */
[----:B------:R-:W-:Y:S02]  /*1f80*/  @P0 SHF.R.U32.HI R13, RZ, 0x1, R13 ;  /* 0x00000001ff0d0819 */ /* 0x000fe4000001160d */
[CC--:B---3--:R-:W-:Y:S02]  /*1f90*/  @P0 SHF.L.U32 R12, R6.reuse, R25.reuse, RZ ;  /* 0x00000019060c0219 */ /* 0x0c8fe400000006ff */
[----:B------:R-:W-:Y:S02]  /*1fa0*/  @P0 SHF.R.U64 R9, R9, R8, R13 ;  /* 0x0000000809090219 */ /* 0x000fe4000000120d */
[C-C-:B------:R-:W-:Y:S02]  /*1fb0*/  @P0 SHF.R.U64 R15, R6.reuse, 0x1, R7.reuse ;  /* 0x00000001060f0819 */ /* 0x140fe40000001207 */
[--C-:B------:R-:W-:Y:S02]  /*1fc0*/  @P0 SHF.L.U64.HI R14, R6, R25, R7.reuse ;  /* 0x00000019060e0219 */ /* 0x100fe40000010207 */
[----:B0-----:R-:W-:-:S02]  /*1fd0*/  @P0 SHF.R.U32.HI R11, RZ, 0x1, R7 ;  /* 0x00000001ff0b0819 */ /* 0x001fc40000011607 */
[----:B------:R-:W-:Y:S02]  /*1fe0*/  @P0 LOP3.LUT R6, R12, R9, RZ, 0xfc, !PT ;  /* 0x000000090c060212 */ /* 0x000fe400078efcff */
[-C--:B------:R-:W-:Y:S02]  /*1ff0*/  @P0 SHF.R.U32.HI R9, RZ, R8.reuse, R13 ;  /* 0x00000008ff090219 */ /* 0x080fe4000001160d */
[----:B----4-:R-:W-:Y:S02]  /*2000*/  @P0 SHF.L.U32 R10, R4, R25, RZ ;  /* 0x00000019040a0219 */ /* 0x010fe400000006ff */
[----:B------:R-:W-:Y:S02]  /*2010*/  @P0 SHF.R.U64 R15, R15, R8, R11 ;  /* 0x000000080f0f0219 */ /* 0x000fe4000000120b */
[----:B------:R-:W-:Y:S02]  /*2020*/  @P0 LOP3.LUT R7, R14, R9, RZ, 0xfc, !PT ;  /* 0x000000090e070212 */ /* 0x000fe400078efcff */
[----:B------:R-:W-:-:S02]  /*2030*/  @P0 SHF.L.U64.HI R25, R4, R25, R5 ;  /* 0x0000001904190219 */ /* 0x000fc40000010205 */
[----:B------:R-:W-:Y:S01]  /*2040*/  @P0 LOP3.LUT R4, R10, R15, RZ, 0xfc, !PT ;  /* 0x0000000f0a040212 */ /* 0x000fe200078efcff */
[C---:B------:R-:W-:Y:S01]  /*2050*/  IMAD.SHL.U32 R10, R6.reuse, 0x4, RZ ;  /* 0x00000004060a7824 */ /* 0x040fe200078e00ff */
[----:B------:R-:W-:Y:S02]  /*2060*/  @P0 SHF.R.U32.HI R8, RZ, R8, R11 ;  /* 0x00000008ff080219 */ /* 0x000fe4000001160b */
[----:B------:R-:W-:Y:S02]  /*2070*/  SHF.L.U64.HI R15, R6, 0x2, R7 ;  /* 0x00000002060f7819 */ /* 0x000fe40000010207 */
[----:B------:R-:W-:Y:S02]  /*2080*/  @P0 LOP3.LUT R5, R25, R8, RZ, 0xfc, !PT ;  /* 0x0000000819050212 */ /* 0x000fe400078efcff */
[----:B------:R-:W-:Y:S02]  /*2090*/  SHF.L.W.U32.HI R7, R7, 0x2, R4 ;  /* 0x0000000207077819 */ /* 0x000fe40000010e04 */
[----:B------:R-:W-:-:S02]  /*20a0*/  IADD3 RZ, P0, PT, RZ, -R10, RZ ;  /* 0x8000000affff7210 */ /* 0x000fc40007f1e0ff */
[----:B------:R-:W-:Y:S02]  /*20b0*/  LOP3.LUT R6, RZ, R15, RZ, 0x33, !PT ;  /* 0x0000000fff067212 */ /* 0x000fe400078e33ff */
[----:B------:R-:W-:Y:S02]  /*20c0*/  SHF.L.W.U32.HI R4, R4, 0x2, R5 ;  /* 0x0000000204047819 */ /* 0x000fe40000010e05 */
[----:B------:R-:W-:Y:S02]  /*20d0*/  LOP3.LUT R8, RZ, R7, RZ, 0x33, !PT ;  /* 0x00000007ff087212 */ /* 0x000fe400078e33ff */
[----:B------:R-:W-:Y:S02]  /*20e0*/  IADD3.X R6, P0, PT, RZ, R6, RZ, P0, !PT ;  /* 0x00000006ff067210 */ /* 0x000fe4000071e4ff */
[----:B------:R-:W-:Y:S02]  /*20f0*/  LOP3.LUT R9, RZ, R4, RZ, 0x33, !PT ;  /* 0x00000004ff097212 */ /* 0x000fe400078e33ff */
[----:B------:R-:W-:-:S02]  /*2100*/  IADD3.X R8, P1, PT, RZ, R8, RZ, P0, !PT ;  /* 0x00000008ff087210 */ /* 0x000fc4000073e4ff */
[----:B------:R-:W-:-:S03]  /*2110*/  ISETP.GT.U32.AND P4, PT, R7, -0x1, PT ;  /* 0xffffffff0700780c */ /* 0x000fc60003f84070 */
[----:B------:R-:W-:Y:S01]  /*2120*/  IMAD.X R9, RZ, RZ, R9, P1 ;  /* 0x000000ffff097224 */ /* 0x000fe200008e0609 */
[----:B------:R-:W-:-:S04]  /*2130*/  ISETP.GT.AND.EX P0, PT, R4, -0x1, PT, P4 ;  /* 0xffffffff0400780c */ /* 0x000fc80003f04340 */
[----:B------:R-:W-:Y:S02]  /*2140*/  SEL R9, R4, R9, P0 ;  /* 0x0000000904097207 */ /* 0x000fe40000000000 */
[----:B------:R-:W-:Y:S02]  /*2150*/  SEL R13, R7, R8, P0 ;  /* 0x00000008070d7207 */ /* 0x000fe40000000000 */
[----:B------:R-:W-:Y:S02]  /*2160*/  ISETP.NE.U32.AND P1, PT, R9, RZ, PT ;  /* 0x000000ff0900720c */ /* 0x000fe40003f25070 */
[----:B------:R-:W-:Y:S02]  /*2170*/  SEL R15, R15, R6, P0 ;  /* 0x000000060f0f7207 */ /* 0x000fe40000000000 */
[----:B------:R-:W-:Y:S01]  /*2180*/  SEL R7, R13, R9, !P1 ;  /* 0x000000090d077207 */ /* 0x000fe20004800000 */
[----:B------:R-:W-:-:S05]  /*2190*/  @!P0 IMAD.MOV R10, RZ, RZ, -R10 ;  /* 0x000000ffff0a8224 */ /* 0x000fca00078e0a0a */
[----:B------:R-:W0:Y:S02]  /*21a0*/  FLO.U32 R7, R7 ;  /* 0x0000000700077300 */ /* 0x000e2400000e0000 */
[C---:B0-----:R-:W-:Y:S02]  /*21b0*/  IADD3 R11, PT, PT, -R7.reuse, 0x1f, RZ ;  /* 0x0000001f070b7810 */ /* 0x041fe40007ffe1ff */
[----:B------:R-:W-:-:S03]  /*21c0*/  IADD3 R8, PT, PT, -R7, 0x3f, RZ ;  /* 0x0000003f07087810 */ /* 0x000fc60007ffe1ff */
[----:B------:R-:W-:-:S05]  /*21d0*/  @P1 IMAD.MOV R8, RZ, RZ, R11 ;  /* 0x000000ffff081224 */ /* 0x000fca00078e020b */
[----:B------:R-:W-:-:S13]  /*21e0*/  ISETP.NE.AND P1, PT, R8, RZ, PT ;  /* 0x000000ff0800720c */ /* 0x000fda0003f25270 */
[----:B------:R-:W-:Y:S05]  /*21f0*/  @!P1 BRA `(.L_x_40) ;  /* 0x0000000000289947 */ /* 0x000fea0003800000 */
[----:B------:R-:W-:Y:S02]  /*2200*/  LOP3.LUT R6, R8, 0x3f, RZ, 0xc0, !PT ;  /* 0x0000003f08067812 */ /* 0x000fe400078ec0ff */
[--C-:B------:R-:W-:Y:S02]  /*2210*/  SHF.R.U64 R10, R10, 0x1, R15.reuse ;  /* 0x000000010a0a7819 */ /* 0x100fe4000000120f */
[----:B------:R-:W-:Y:S02]  /*2220*/  SHF.R.U32.HI R12, RZ, 0x1, R15 ;  /* 0x00000001ff0c7819 */ /* 0x000fe4000001160f */
[----:B------:R-:W-:Y:S02]  /*2230*/  LOP3.LUT R7, R8, 0x3f, RZ, 0xc, !PT ;  /* 0x0000003f08077812 */ /* 0x000fe400078e0cff */
[CC--:B------:R-:W-:Y:S02]  /*2240*/  SHF.L.U64.HI R14, R13.reuse, R6.reuse, R9 ;  /* 0x000000060d0e7219 */ /* 0x0c0fe40000010209 */
[----:B------:R-:W-:-:S02]  /*2250*/  SHF.L.U32 R9, R13, R6, RZ ;  /* 0x000000060d097219 */ /* 0x000fc400000006ff */
[-CC-:B------:R-:W-:Y:S02]  /*2260*/  SHF.R.U64 R6, R10, R7.reuse, R12.reuse ;  /* 0x000000070a067219 */ /* 0x180fe4000000120c */
[----:B------:R-:W-:Y:S02]  /*2270*/  SHF.R.U32.HI R7, RZ, R7, R12 ;  /* 0x00000007ff077219 */ /* 0x000fe4000001160c */
[----:B------:R-:W-:Y:S02]  /*2280*/  LOP3.LUT R13, R9, R6, RZ, 0xfc, !PT ;  /* 0x00000006090d7212 */ /* 0x000fe400078efcff */
[----:B------:R-:W-:-:S07]  /*2290*/  LOP3.LUT R9, R14, R7, RZ, 0xfc, !PT ;  /* 0x000000070e097212 */ /* 0x000fce00078efcff */
.L_x_40:
[----:B------:R-:W-:Y:S05]  /*22a0*/  BSYNC.RECONVERGENT B2 ;  /* 0x0000000000027941 */ /* 0x000fea0003800200 */
.L_x_39:
[----:B------:R-:W-:Y:S01]  /*22b0*/  IMAD.WIDE.U32 R10, R13, 0x2168c235, RZ ;  /* 0x2168c2350d0a7825 */ /* 0x000fe200078e00ff */
[----:B------:R-:W-:-:S03]  /*22c0*/  SHF.R.U32.HI R5, RZ, 0x1e, R5 ;  /* 0x0000001eff057819 */ /* 0x000fc60000011605 */
[----:B------:R-:W-:Y:S01]  /*22d0*/  IMAD.MOV.U32 R6, RZ, RZ, R11 ;  /* 0x000000ffff067224 */ /* 0x000fe200078e000b */
[----:B------:R-:W-:Y:S01]  /*22e0*/  IADD3 RZ, P1, PT, R10, R10, RZ ;  /* 0x0000000a0aff7210 */ /* 0x000fe20007f3e0ff */
[----:B------:R-:W-:Y:S01]  /*22f0*/  IMAD.MOV.U32 R7, RZ, RZ, RZ ;  /* 0x000000ffff077224 */ /* 0x000fe200078e00ff */
[----:B------:R-:W-:Y:S01]  /*2300*/  LEA.HI R5, R4, R5, RZ, 0x1 ;  /* 0x0000000504057211 */ /* 0x000fe200078f08ff */
[----:B------:R-:W-:-:S04]  /*2310*/  IMAD.HI.U32 R11, R9, -0x36f0255e, RZ ;  /* 0xc90fdaa2090b7827 */ /* 0x000fc800078e00ff */
[----:B------:R-:W-:-:S04]  /*2320*/  IMAD.WIDE.U32 R6, R13, -0x36f0255e, R6 ;  /* 0xc90fdaa20d067825 */ /* 0x000fc800078e0006 */
[C---:B------:R-:W-:Y:S02]  /*2330*/  IMAD R13, R9.reuse, -0x36f0255e, RZ ;  /* 0xc90fdaa2090d7824 */ /* 0x040fe400078e02ff */
[----:B------:R-:W-:-:S04]  /*2340*/  IMAD.WIDE.U32 R6, P4, R9, 0x2168c235, R6 ;  /* 0x2168c23509067825 */ /* 0x000fc80007880006 */
[----:B------:R-:W-:Y:S01]  /*2350*/  IMAD.X R9, RZ, RZ, R11, P4 ;  /* 0x000000ffff097224 */ /* 0x000fe200020e060b */
[----:B------:R-:W-:Y:S02]  /*2360*/  IADD3 R7, P4, PT, R13, R7, RZ ;  /* 0x000000070d077210 */ /* 0x000fe40007f9e0ff */
[----:B------:R-:W-:Y:S02]  /*2370*/  IADD3.X RZ, P1, PT, R6, R6, RZ, P1, !PT ;  /* 0x0000000606ff7210 */ /* 0x000fe40000f3e4ff */
[C---:B------:R-:W-:Y:S01]  /*2380*/  ISETP.GT.U32.AND P5, PT, R7.reuse, RZ, PT ;  /* 0x000000ff0700720c */ /* 0x040fe20003fa4070 */
[----:B------:R-:W-:Y:S01]  /*2390*/  IMAD.X R9, RZ, RZ, R9, P4 ;  /* 0x000000ffff097224 */ /* 0x000fe200020e0609 */
[----:B------:R-:W-:-:S04]  /*23a0*/  IADD3.X R6, P4, PT, R7, R7, RZ, P1, !PT ;  /* 0x0000000707067210 */ /* 0x000fc80000f9e4ff */
[C---:B------:R-:W-:Y:S01]  /*23b0*/  ISETP.GT.AND.EX P1, PT, R9.reuse, RZ, PT, P5 ;  /* 0x000000ff0900720c */ /* 0x040fe20003f24350 */
[----:B------:R-:W-:-:S03]  /*23c0*/  IMAD.X R10, R9, 0x1, R9, P4 ;  /* 0x00000001090a7824 */ /* 0x000fc600020e0609 */
[----:B------:R-:W-:Y:S02]  /*23d0*/  SEL R6, R6, R7, P1 ;  /* 0x0000000706067207 */ /* 0x000fe40000800000 */
[----:B------:R-:W-:Y:S02]  /*23e0*/  SEL R7, R10, R9, P1 ;  /* 0x000000090a077207 */ /* 0x000fe40000800000 */
[----:B------:R-:W-:Y:S02]  /*23f0*/  IADD3 R12, P4, PT, R6, 0x1, RZ ;  /* 0x00000001060c7810 */ /* 0x000fe40007f9e0ff */
[----:B------:R-:W-:Y:S02]  /*2400*/  SEL R9, RZ, 0xffffffff, !P1 ;  /* 0xffffffffff097807 */ /* 0x000fe40004800000 */
[----:B------:R-:W-:Y:S01]  /*2410*/  LOP3.LUT P1, R3, R3, 0x80000000, RZ, 0xc0, !PT ;  /* 0x8000000003037812 */ /* 0x000fe2000782c0ff */
[----:B------:R-:W-:Y:S02]  /*2420*/  IMAD.X R7, RZ, RZ, R7, P4 ;  /* 0x000000ffff077224 */ /* 0x000fe400020e0607 */
[----:B------:R-:W-:Y:S01]  /*2430*/  IMAD.IADD R6, R9, 0x1, -R8 ;  /* 0x0000000109067824 */ /* 0x000fe200078e0a08 */
[----:B------:R-:W-:-:S02]  /*2440*/  @!P0 LOP3.LUT R3, R3, 0x80000000, RZ, 0x3c, !PT ;  /* 0x8000000003038812 */ /* 0x000fc400078e3cff */
[----:B------:R-:W-:Y:S01]  /*2450*/  SHF.R.U64 R12, R12, 0xa, R7 ;  /* 0x0000000a0c0c7819 */ /* 0x000fe20000001207 */
[----:B------:R-:W-:-:S03]  /*2460*/  IMAD.SHL.U32 R6, R6, 0x100000, RZ ;  /* 0x0010000006067824 */ /* 0x000fc600078e00ff */
[----:B------:R-:W-:-:S03]  /*2470*/  IADD3 R12, P4, PT, R12, 0x1, RZ ;  /* 0x000000010c0c7810 */ /* 0x000fc60007f9e0ff */
[----:B------:R-:W-:Y:S01]  /*2480*/  @P1 IMAD.MOV R5, RZ, RZ, -R5 ;  /* 0x000000ffff051224 */ /* 0x000fe200078e0a05 */
[----:B------:R-:W-:-:S04]  /*2490*/  LEA.HI.X R7, R7, RZ, RZ, 0x16, P4 ;  /* 0x000000ff07077211 */ /* 0x000fc800020fb4ff */
[--C-:B------:R-:W-:Y:S02]  /*24a0*/  SHF.R.U64 R12, R12, 0x1, R7.reuse ;  /* 0x000000010c0c7819 */ /* 0x100fe40000001207 */
[----:B------:R-:W-:Y:S02]  /*24b0*/  SHF.R.U32.HI R7, RZ, 0x1, R7 ;  /* 0x00000001ff077819 */ /* 0x000fe40000011607 */
[----:B------:R-:W-:-:S04]  /*24c0*/  IADD3 R12, P4, P5, RZ, RZ, R12 ;  /* 0x000000ffff0c7210 */ /* 0x000fc80007d9e00c */
[----:B------:R-:W-:-:S04]  /*24d0*/  IADD3.X R4, PT, PT, R6, 0x3fe00000, R7, P4, P5 ;  /* 0x3fe0000006047810 */ /* 0x000fc800027ea407 */
[----:B------:R-:W-:-:S07]  /*24e0*/  LOP3.LUT R13, R4, R3, RZ, 0xfc, !PT ;  /* 0x00000003040d7212 */ /* 0x000fce00078efcff */
.L_x_34:
[----:B------:R-:W-:Y:S02]  /*24f0*/  IMAD.MOV.U32 R3, RZ, RZ, R5 ;  /* 0x000000ffff037224 */ /* 0x000fe400078e0005 */
[----:B------:R-:W-:Y:S02]  /*2500*/  IMAD.MOV.U32 R4, RZ, RZ, R0 ;  /* 0x000000ffff047224 */ /* 0x000fe400078e0000 */
[----:B------:R-:W-:-:S04]  /*2510*/  IMAD.MOV.U32 R5, RZ, RZ, 0x0 ;  /* 0x00000000ff057424 */ /* 0x000fc800078e00ff */
[----:B------:R-:W-:Y:S05]  /*2520*/  RET.REL.NODEC R4 `(_Z10checkSeedsPy) ;  /* 0xffffffd804b47950 */ /* 0x000fea0003c3ffff */
.L_x_41:
[----:B------:R-:W-:-:S00]  /*2530*/  BRA `(.L_x_41) ;  /* 0xfffffffc00fc7947 */ /* 0x000fc0000383ffff */
[----:B------:R-:W-:-:S00]  /*2540*/  NOP ;  /* 0x0000000000007918 */ /* 0x000fc00000000000 */
        /* <DEDUP_REMOVED lines=11> */
.L_x_42:


//--------------------- .nv.global.init           --------------------------
	.section	.nv.global.init,"aw",@progbits
	.align	16
.nv.global.init:
	.type		__cudart_sin_cos_coeffs,@object
	.size		__cudart_sin_cos_coeffs,(__cudart_i2opi_d - __cudart_sin_cos_coeffs)
__cudart_sin_cos_coeffs:
        /*0000*/ 	.byte	0x46, 0xd2, 0xb0, 0x2c, 0xf1, 0xe5, 0x5a, 0xbe, 0x92, 0xe3, 0xac, 0x69, 0xe3, 0x1d, 0xc7, 0x3e
        /*0010*/ 	.byte	0xa1, 0x62, 0xdb, 0x19, 0xa0, 0x01, 0x2a, 0xbf, 0x18, 0x08, 0x11, 0x11, 0x11, 0x11, 0x81, 0x3f
        /*0020*/ 	.byte	0x54, 0x55, 0x55, 0x55, 0x55, 0x55, 0xc5, 0xbf, 0x00, 0x00, 0x00, 0x00, 0x00, 0x00, 0x00, 0x00
        /*0030*/ 	.byte	0x00, 0x00, 0x00, 0x00, 0x00, 0x00, 0x00, 0x00, 0x64, 0x81, 0xfd, 0x20, 0x83, 0xff, 0xa8, 0xbd
        /*0040*/ 	.byte	0x28, 0x85, 0xef, 0xc1, 0xa7, 0xee, 0x21, 0x3e, 0xd9, 0xe6, 0x06, 0x8e, 0x4f, 0x7e, 0x92, 0xbe
        /*0050*/ 	.byte	0xe9, 0xbc, 0xdd, 0x19, 0xa0, 0x01, 0xfa, 0x3e, 0x47, 0x5d, 0xc1, 0x16, 0x6c, 0xc1, 0x56, 0xbf
        /*0060*/ 	.byte	0x51, 0x55, 0x55, 0x55, 0x55, 0x55, 0xa5, 0x3f, 0x00, 0x00, 0x00, 0x00, 0x00, 0x00, 0xe0, 0xbf
        /*0070*/ 	.byte	0x00, 0x00, 0x00, 0x00, 0x00, 0x00, 0xf0, 0x3f, 0x00, 0x00, 0x00, 0x00, 0x00, 0x00, 0x00, 0x00
	.type		__cudart_i2opi_d,@object
	.size		__cudart_i2opi_d,($str - __cudart_i2opi_d)
__cudart_i2opi_d:
        /* <DEDUP_REMOVED lines=9> */
	.type		$str,@object
	.size		$str,(.L_0 - $str)
$str:
        /*0110*/ 	.byte	0x25, 0x6c, 0x6c, 0x75, 0x20, 0x25, 0x64, 0x20, 0x25, 0x64, 0x20, 0x25, 0x64, 0x0a, 0x00
.L_0:


//--------------------- .nv.shared.reserved.0     --------------------------
	.section	.nv.shared.reserved.0,"aw",@nobits
	.weak		__nv_reservedSMEM_offset_0_alias
	.size		__nv_reservedSMEM_offset_0_alias, 0, 64
	.other		__nv_reservedSMEM_offset_0_alias,@"STO_CUDA_RESERVED_SHARED STV_DEFAULT"
__nv_reservedSMEM_offset_0_alias:
	.zero		0
	.zero		64


//--------------------- .nv.constant0._Z10checkSeedsPy --------------------------
	.section	.nv.constant0._Z10checkSeedsPy,"a",@progbits
	.sectionflags	@""
	.align	4
.nv.constant0._Z10checkSeedsPy:
	.zero		904


//--------------------- SYMBOLS --------------------------

	.type		.nv.reservedSmem.offset0,@object
	.size		.nv.reservedSmem.offset0,0x4
	.type		vprintf,@function
